//
// Generated by NVIDIA NVVM Compiler
//
// Compiler Build ID: CL-36424714
// Cuda compilation tools, release 13.0, V13.0.88
// Based on NVVM 20.0.0
//

.version 9.0
.target sm_100
.address_size 64

	// .globl	_Z9z_cuda_00PcS_PjS0_jjjj
.global .align 4 .b8 precalc_xorwow_matrix[102400];
.global .align 4 .b8 precalc_xorwow_offset_matrix[102400];
.global .align 4 .b8 mrg32k3aM1[2304];
.global .align 4 .b8 mrg32k3aM2[2304];
.global .align 4 .b8 mrg32k3aM1SubSeq[2016];
.global .align 4 .b8 mrg32k3aM2SubSeq[2016];
.global .align 4 .b8 mrg32k3aM1Seq[2304];
.global .align 4 .b8 mrg32k3aM2Seq[2304];
.const .align 8 .b8 __cr_lgamma_table[72];

.visible .entry _Z9z_cuda_00PcS_PjS0_jjjj(
	.param .u64 .ptr .align 1 _Z9z_cuda_00PcS_PjS0_jjjj_param_0,
	.param .u64 .ptr .align 1 _Z9z_cuda_00PcS_PjS0_jjjj_param_1,
	.param .u64 .ptr .align 1 _Z9z_cuda_00PcS_PjS0_jjjj_param_2,
	.param .u64 .ptr .align 1 _Z9z_cuda_00PcS_PjS0_jjjj_param_3,
	.param .u32 _Z9z_cuda_00PcS_PjS0_jjjj_param_4,
	.param .u32 _Z9z_cuda_00PcS_PjS0_jjjj_param_5,
	.param .u32 _Z9z_cuda_00PcS_PjS0_jjjj_param_6,
	.param .u32 _Z9z_cuda_00PcS_PjS0_jjjj_param_7
)
{
	.reg .pred 	%p<3>;
	.reg .b32 	%r<19>;
	.reg .b64 	%rd<17>;

	ld.param.u64 	%rd1, [_Z9z_cuda_00PcS_PjS0_jjjj_param_0];
	ld.param.u64 	%rd2, [_Z9z_cuda_00PcS_PjS0_jjjj_param_1];
	ld.param.u64 	%rd3, [_Z9z_cuda_00PcS_PjS0_jjjj_param_2];
	ld.param.u64 	%rd4, [_Z9z_cuda_00PcS_PjS0_jjjj_param_3];
	ld.param.u32 	%r2, [_Z9z_cuda_00PcS_PjS0_jjjj_param_4];
	ld.param.u32 	%r3, [_Z9z_cuda_00PcS_PjS0_jjjj_param_5];
	ld.param.u32 	%r4, [_Z9z_cuda_00PcS_PjS0_jjjj_param_6];
	ld.param.u32 	%r5, [_Z9z_cuda_00PcS_PjS0_jjjj_param_7];
	mov.u32 	%r6, %ctaid.x;
	mov.u32 	%r7, %ntid.x;
	mov.u32 	%r8, %tid.x;
	mad.lo.s32 	%r1, %r6, %r7, %r8;
	setp.ge.u32 	%p1, %r1, %r2;
	@%p1 bra 	$L__BB0_2;
	cvta.to.global.u64 	%rd5, %rd3;
	cvta.to.global.u64 	%rd6, %rd1;
	not.b32 	%r9, %r1;
	add.s32 	%r10, %r2, %r9;
	add.s32 	%r11, %r10, %r4;
	cvt.u64.u32 	%rd7, %r11;
	add.s64 	%rd8, %rd6, %rd7;
	ld.global.s8 	%r12, [%rd8];
	add.s32 	%r13, %r12, -48;
	mul.wide.u32 	%rd9, %r1, 4;
	add.s64 	%rd10, %rd5, %rd9;
	st.global.u32 	[%rd10], %r13;
$L__BB0_2:
	setp.ge.u32 	%p2, %r1, %r3;
	@%p2 bra 	$L__BB0_4;
	not.b32 	%r14, %r1;
	add.s32 	%r15, %r3, %r14;
	add.s32 	%r16, %r15, %r5;
	cvt.u64.u32 	%rd11, %r16;
	cvta.to.global.u64 	%rd12, %rd2;
	add.s64 	%rd13, %rd12, %rd11;
	ld.global.s8 	%r17, [%rd13];
	add.s32 	%r18, %r17, -48;
	cvta.to.global.u64 	%rd14, %rd4;
	mul.wide.u32 	%rd15, %r1, 4;
	add.s64 	%rd16, %rd14, %rd15;
	st.global.u32 	[%rd16], %r18;
$L__BB0_4:
	ret;

}
	// .globl	_Z9z_cuda_01Pjjj
.visible .entry _Z9z_cuda_01Pjjj(
	.param .u64 .ptr .align 1 _Z9z_cuda_01Pjjj_param_0,
	.param .u32 _Z9z_cuda_01Pjjj_param_1,
	.param .u32 _Z9z_cuda_01Pjjj_param_2
)
{
	.reg .pred 	%p<5>;
	.reg .b32 	%r<15>;
	.reg .b64 	%rd<7>;

	ld.param.u64 	%rd1, [_Z9z_cuda_01Pjjj_param_0];
	ld.param.u32 	%r2, [_Z9z_cuda_01Pjjj_param_1];
	ld.param.u32 	%r3, [_Z9z_cuda_01Pjjj_param_2];
	mov.u32 	%r4, %ctaid.x;
	mov.u32 	%r5, %ntid.x;
	mov.u32 	%r6, %tid.x;
	mad.lo.s32 	%r1, %r4, %r5, %r6;
	setp.ge.u32 	%p1, %r1, %r2;
	and.b32  	%r7, %r3, %r1;
	setp.ne.s32 	%p2, %r7, %r3;
	or.pred  	%p3, %p1, %p2;
	@%p3 bra 	$L__BB1_2;
	cvta.to.global.u64 	%rd2, %rd1;
	shr.u32 	%r8, %r2, 1;
	and.b32  	%r9, %r1, 1;
	setp.eq.b32 	%p4, %r9, 1;
	selp.b32 	%r10, %r8, 0, %p4;
	shr.u32 	%r11, %r1, 1;
	mul.wide.u32 	%rd3, %r11, 4;
	add.s64 	%rd4, %rd2, %rd3;
	ld.global.u32 	%r12, [%rd4];
	shr.u32 	%r13, %r12, 1;
	add.s32 	%r14, %r13, %r10;
	mul.wide.u32 	%rd5, %r1, 4;
	add.s64 	%rd6, %rd2, %rd5;
	st.global.u32 	[%rd6], %r14;
$L__BB1_2:
	ret;

}
	// .globl	_Z9z_cuda_02PjjS_
.visible .entry _Z9z_cuda_02PjjS_(
	.param .u64 .ptr .align 1 _Z9z_cuda_02PjjS__param_0,
	.param .u32 _Z9z_cuda_02PjjS__param_1,
	.param .u64 .ptr .align 1 _Z9z_cuda_02PjjS__param_2
)
{
	.reg .pred 	%p<3>;
	.reg .b32 	%r<9>;
	.reg .b64 	%rd<11>;

	ld.param.u64 	%rd1, [_Z9z_cuda_02PjjS__param_0];
	ld.param.u32 	%r3, [_Z9z_cuda_02PjjS__param_1];
	ld.param.u64 	%rd2, [_Z9z_cuda_02PjjS__param_2];
	mov.u32 	%r4, %ctaid.x;
	mov.u32 	%r5, %ntid.x;
	mov.u32 	%r6, %tid.x;
	mad.lo.s32 	%r1, %r4, %r5, %r6;
	setp.ge.u32 	%p1, %r1, %r3;
	@%p1 bra 	$L__BB2_3;
	cvta.to.global.u64 	%rd3, %rd2;
	mul.wide.u32 	%rd4, %r1, 4;
	add.s64 	%rd5, %rd3, %rd4;
	ld.global.u32 	%r2, [%rd5];
	setp.ge.u32 	%p2, %r2, %r1;
	@%p2 bra 	$L__BB2_3;
	cvta.to.global.u64 	%rd6, %rd1;
	add.s64 	%rd8, %rd6, %rd4;
	ld.global.u32 	%r7, [%rd8];
	mul.wide.u32 	%rd9, %r2, 4;
	add.s64 	%rd10, %rd6, %rd9;
	ld.global.u32 	%r8, [%rd10];
	st.global.u32 	[%rd8], %r8;
	st.global.u32 	[%rd10], %r7;
$L__BB2_3:
	ret;

}
	// .globl	_Z9z_cuda_03PjS_jjS_j
.visible .entry _Z9z_cuda_03PjS_jjS_j(
	.param .u64 .ptr .align 1 _Z9z_cuda_03PjS_jjS_j_param_0,
	.param .u64 .ptr .align 1 _Z9z_cuda_03PjS_jjS_j_param_1,
	.param .u32 _Z9z_cuda_03PjS_jjS_j_param_2,
	.param .u32 _Z9z_cuda_03PjS_jjS_j_param_3,
	.param .u64 .ptr .align 1 _Z9z_cuda_03PjS_jjS_j_param_4,
	.param .u32 _Z9z_cuda_03PjS_jjS_j_param_5
)
{
	.reg .pred 	%p<5>;
	.reg .b32 	%r<27>;
	.reg .b64 	%rd<36>;

	ld.param.u64 	%rd19, [_Z9z_cuda_03PjS_jjS_j_param_0];
	ld.param.u64 	%rd20, [_Z9z_cuda_03PjS_jjS_j_param_1];
	ld.param.u32 	%r3, [_Z9z_cuda_03PjS_jjS_j_param_2];
	ld.param.u32 	%r4, [_Z9z_cuda_03PjS_jjS_j_param_3];
	ld.param.u64 	%rd21, [_Z9z_cuda_03PjS_jjS_j_param_4];
	ld.param.u32 	%r5, [_Z9z_cuda_03PjS_jjS_j_param_5];
	cvta.to.global.u64 	%rd1, %rd21;
	mov.u32 	%r6, %ctaid.x;
	mov.u32 	%r7, %ntid.x;
	mov.u32 	%r8, %tid.x;
	mad.lo.s32 	%r1, %r6, %r7, %r8;
	setp.ge.u32 	%p1, %r1, %r5;
	@%p1 bra 	$L__BB3_11;
	div.u32 	%r9, %r1, %r3;
	mul.lo.s32 	%r10, %r9, %r3;
	sub.s32 	%r11, %r1, %r10;
	cvta.to.global.u64 	%rd2, %rd19;
	cvta.to.global.u64 	%rd22, %rd20;
	mul.wide.u32 	%rd23, %r9, 4;
	add.s64 	%rd24, %rd1, %rd23;
	ld.global.u32 	%r12, [%rd24];
	add.s32 	%r2, %r12, %r11;
	add.s32 	%r13, %r2, %r3;
	mul.wide.u32 	%rd25, %r13, 4;
	add.s64 	%rd3, %rd2, %rd25;
	ld.global.u32 	%r14, [%rd3];
	mul.wide.u32 	%rd26, %r11, 4;
	add.s64 	%rd27, %rd22, %rd26;
	ld.global.u32 	%r15, [%rd27];
	mul.wide.u32 	%rd4, %r15, %r14;
	cvt.u64.u32 	%rd5, %r4;
	and.b64  	%rd28, %rd4, -4294967296;
	setp.ne.s64 	%p2, %rd28, 0;
	@%p2 bra 	$L__BB3_3;
	cvt.u32.u64 	%r16, %rd5;
	cvt.u32.u64 	%r17, %rd4;
	rem.u32 	%r18, %r17, %r16;
	cvt.u64.u32 	%rd33, %r18;
	bra.uni 	$L__BB3_4;
$L__BB3_3:
	rem.u64 	%rd33, %rd4, %rd5;
$L__BB3_4:
	cvt.u32.u64 	%r19, %rd33;
	mul.wide.u32 	%rd29, %r2, 4;
	add.s64 	%rd9, %rd2, %rd29;
	ld.global.u32 	%rd10, [%rd9];
	sub.s32 	%r20, %r4, %r19;
	cvt.u64.u32 	%rd30, %r20;
	add.s64 	%rd11, %rd30, %rd10;
	and.b64  	%rd31, %rd11, 4294967296;
	setp.ne.s64 	%p3, %rd31, 0;
	@%p3 bra 	$L__BB3_6;
	cvt.u32.u64 	%r21, %rd5;
	cvt.u32.u64 	%r22, %rd11;
	rem.u32 	%r23, %r22, %r21;
	cvt.u64.u32 	%rd34, %r23;
	bra.uni 	$L__BB3_7;
$L__BB3_6:
	rem.u64 	%rd34, %rd11, %rd5;
$L__BB3_7:
	st.global.u32 	[%rd3], %rd34;
	add.s64 	%rd15, %rd33, %rd10;
	and.b64  	%rd32, %rd15, 4294967296;
	setp.ne.s64 	%p4, %rd32, 0;
	@%p4 bra 	$L__BB3_9;
	cvt.u32.u64 	%r24, %rd5;
	cvt.u32.u64 	%r25, %rd15;
	rem.u32 	%r26, %r25, %r24;
	cvt.u64.u32 	%rd35, %r26;
	bra.uni 	$L__BB3_10;
$L__BB3_9:
	rem.u64 	%rd35, %rd15, %rd5;
$L__BB3_10:
	st.global.u32 	[%rd9], %rd35;
$L__BB3_11:
	ret;

}
	// .globl	_Z9z_cuda_04Pjjjj
.visible .entry _Z9z_cuda_04Pjjjj(
	.param .u64 .ptr .align 1 _Z9z_cuda_04Pjjjj_param_0,
	.param .u32 _Z9z_cuda_04Pjjjj_param_1,
	.param .u32 _Z9z_cuda_04Pjjjj_param_2,
	.param .u32 _Z9z_cuda_04Pjjjj_param_3
)
{
	.reg .pred 	%p<4>;
	.reg .b32 	%r<11>;
	.reg .b64 	%rd<7>;

	ld.param.u64 	%rd1, [_Z9z_cuda_04Pjjjj_param_0];
	ld.param.u32 	%r2, [_Z9z_cuda_04Pjjjj_param_2];
	ld.param.u32 	%r3, [_Z9z_cuda_04Pjjjj_param_3];
	mov.u32 	%r4, %ctaid.x;
	mov.u32 	%r5, %ntid.x;
	mov.u32 	%r6, %tid.x;
	mad.lo.s32 	%r1, %r4, %r5, %r6;
	setp.eq.s32 	%p1, %r1, 0;
	setp.ge.u32 	%p2, %r1, %r3;
	or.pred  	%p3, %p1, %p2;
	@%p3 bra 	$L__BB4_2;
	cvta.to.global.u64 	%rd2, %rd1;
	mul.wide.u32 	%rd3, %r1, 4;
	add.s64 	%rd4, %rd2, %rd3;
	ld.global.u32 	%r7, [%rd4];
	sub.s32 	%r8, %r2, %r1;
	add.s32 	%r9, %r8, 1;
	mul.wide.u32 	%rd5, %r9, 4;
	add.s64 	%rd6, %rd2, %rd5;
	ld.global.u32 	%r10, [%rd6];
	st.global.u32 	[%rd4], %r10;
	st.global.u32 	[%rd6], %r7;
$L__BB4_2:
	ret;

}
	// .globl	_Z9z_cuda_05Pjjj
.visible .entry _Z9z_cuda_05Pjjj(
	.param .u64 .ptr .align 1 _Z9z_cuda_05Pjjj_param_0,
	.param .u32 _Z9z_cuda_05Pjjj_param_1,
	.param .u32 _Z9z_cuda_05Pjjj_param_2
)
{
	.reg .pred 	%p<2>;
	.reg .b32 	%r<8>;
	.reg .b64 	%rd<10>;

	ld.param.u64 	%rd1, [_Z9z_cuda_05Pjjj_param_0];
	ld.param.u32 	%r3, [_Z9z_cuda_05Pjjj_param_1];
	ld.param.u32 	%r2, [_Z9z_cuda_05Pjjj_param_2];
	mov.u32 	%r4, %ctaid.x;
	mov.u32 	%r5, %ntid.x;
	mov.u32 	%r6, %tid.x;
	mad.lo.s32 	%r1, %r4, %r5, %r6;
	setp.ge.u32 	%p1, %r1, %r3;
	@%p1 bra 	$L__BB5_2;
	cvta.to.global.u64 	%rd2, %rd1;
	mul.wide.u32 	%rd3, %r1, 4;
	add.s64 	%rd4, %rd2, %rd3;
	ld.global.u32 	%r7, [%rd4];
	mul.wide.u32 	%rd5, %r7, %r2;
	mul.hi.u64 	%rd6, %rd5, 4340410368382331129;
	shr.u64 	%rd7, %rd6, 29;
	mul.lo.s64 	%rd8, %rd7, 2281701377;
	sub.s64 	%rd9, %rd5, %rd8;
	st.global.u32 	[%rd4], %rd9;
$L__BB5_2:
	ret;

}
	// .globl	_Z9z_cuda_06PjS_S_jj
.visible .entry _Z9z_cuda_06PjS_S_jj(
	.param .u64 .ptr .align 1 _Z9z_cuda_06PjS_S_jj_param_0,
	.param .u64 .ptr .align 1 _Z9z_cuda_06PjS_S_jj_param_1,
	.param .u64 .ptr .align 1 _Z9z_cuda_06PjS_S_jj_param_2,
	.param .u32 _Z9z_cuda_06PjS_S_jj_param_3,
	.param .u32 _Z9z_cuda_06PjS_S_jj_param_4
)
{
	.reg .pred 	%p<3>;
	.reg .b32 	%r<12>;
	.reg .b64 	%rd<19>;

	ld.param.u64 	%rd6, [_Z9z_cuda_06PjS_S_jj_param_0];
	ld.param.u64 	%rd7, [_Z9z_cuda_06PjS_S_jj_param_1];
	ld.param.u64 	%rd8, [_Z9z_cuda_06PjS_S_jj_param_2];
	ld.param.u32 	%r3, [_Z9z_cuda_06PjS_S_jj_param_3];
	ld.param.u32 	%r2, [_Z9z_cuda_06PjS_S_jj_param_4];
	mov.u32 	%r4, %ctaid.x;
	mov.u32 	%r5, %ntid.x;
	mov.u32 	%r6, %tid.x;
	mad.lo.s32 	%r1, %r4, %r5, %r6;
	setp.ge.u32 	%p1, %r1, %r3;
	@%p1 bra 	$L__BB6_5;
	cvta.to.global.u64 	%rd9, %rd6;
	cvta.to.global.u64 	%rd10, %rd7;
	mul.wide.u32 	%rd11, %r1, 4;
	add.s64 	%rd12, %rd9, %rd11;
	ld.global.u32 	%r7, [%rd12];
	add.s64 	%rd13, %rd10, %rd11;
	ld.global.u32 	%r8, [%rd13];
	mul.wide.u32 	%rd1, %r8, %r7;
	cvt.u64.u32 	%rd2, %r2;
	and.b64  	%rd14, %rd1, -4294967296;
	setp.ne.s64 	%p2, %rd14, 0;
	@%p2 bra 	$L__BB6_3;
	cvt.u32.u64 	%r9, %rd2;
	cvt.u32.u64 	%r10, %rd1;
	rem.u32 	%r11, %r10, %r9;
	cvt.u64.u32 	%rd18, %r11;
	bra.uni 	$L__BB6_4;
$L__BB6_3:
	rem.u64 	%rd18, %rd1, %rd2;
$L__BB6_4:
	cvta.to.global.u64 	%rd15, %rd8;
	add.s64 	%rd17, %rd15, %rd11;
	st.global.u32 	[%rd17], %rd18;
$L__BB6_5:
	ret;

}
	// .globl	_Z9z_cuda_07Pjjj
.visible .entry _Z9z_cuda_07Pjjj(
	.param .u64 .ptr .align 1 _Z9z_cuda_07Pjjj_param_0,
	.param .u32 _Z9z_cuda_07Pjjj_param_1,
	.param .u32 _Z9z_cuda_07Pjjj_param_2
)
{
	.reg .pred 	%p<2>;
	.reg .b32 	%r<8>;
	.reg .b64 	%rd<5>;

	ld.param.u64 	%rd1, [_Z9z_cuda_07Pjjj_param_0];
	ld.param.u32 	%r3, [_Z9z_cuda_07Pjjj_param_1];
	ld.param.u32 	%r2, [_Z9z_cuda_07Pjjj_param_2];
	mov.u32 	%r4, %ctaid.x;
	mov.u32 	%r5, %ntid.x;
	mov.u32 	%r6, %tid.x;
	mad.lo.s32 	%r1, %r4, %r5, %r6;
	setp.ge.u32 	%p1, %r1, %r3;
	@%p1 bra 	$L__BB7_2;
	cvta.to.global.u64 	%rd2, %rd1;
	mul.lo.s32 	%r7, %r2, %r1;
	mul.wide.u32 	%rd3, %r1, 4;
	add.s64 	%rd4, %rd2, %rd3;
	st.global.u32 	[%rd4], %r7;
$L__BB7_2:
	ret;

}
	// .globl	_Z11num_arr_proPjjjj
.visible .entry _Z11num_arr_proPjjjj(
	.param .u64 .ptr .align 1 _Z11num_arr_proPjjjj_param_0,
	.param .u32 _Z11num_arr_proPjjjj_param_1,
	.param .u32 _Z11num_arr_proPjjjj_param_2,
	.param .u32 _Z11num_arr_proPjjjj_param_3
)
{
	.reg .pred 	%p<6>;
	.reg .b32 	%r<33>;
	.reg .b64 	%rd<13>;

	ld.param.u64 	%rd1, [_Z11num_arr_proPjjjj_param_0];
	ld.param.u32 	%r13, [_Z11num_arr_proPjjjj_param_1];
	ld.param.u32 	%r11, [_Z11num_arr_proPjjjj_param_2];
	ld.param.u32 	%r29, [_Z11num_arr_proPjjjj_param_3];
	mov.u32 	%r14, %ctaid.x;
	mov.u32 	%r15, %ntid.x;
	mov.u32 	%r16, %tid.x;
	mad.lo.s32 	%r1, %r14, %r15, %r16;
	setp.ge.u32 	%p1, %r1, %r13;
	@%p1 bra 	$L__BB8_7;
	mul.lo.s32 	%r30, %r11, %r1;
	setp.eq.s32 	%p2, %r30, 0;
	mov.b32 	%r31, 1;
	@%p2 bra 	$L__BB8_6;
	mov.b32 	%r31, 1;
$L__BB8_3:
	and.b32  	%r19, %r30, 1;
	setp.eq.b32 	%p3, %r19, 1;
	not.pred 	%p4, %p3;
	@%p4 bra 	$L__BB8_5;
	mul.wide.u32 	%rd2, %r31, %r29;
	mul.hi.u64 	%rd3, %rd2, 4340410368382331129;
	shr.u64 	%rd4, %rd3, 29;
	cvt.u32.u64 	%r20, %rd4;
	mov.b64 	%rd5, 2281701377;
	cvt.u32.u64 	%r21, %rd5;
	mul.lo.s32 	%r22, %r20, %r21;
	cvt.u32.u64 	%r23, %rd2;
	sub.s32 	%r31, %r23, %r22;
$L__BB8_5:
	mul.wide.u32 	%rd6, %r29, %r29;
	mul.hi.u64 	%rd7, %rd6, 4340410368382331129;
	shr.u64 	%rd8, %rd7, 29;
	mov.b64 	%rd9, 2281701377;
	cvt.u32.u64 	%r24, %rd9;
	cvt.u32.u64 	%r25, %rd8;
	mul.lo.s32 	%r26, %r25, %r24;
	cvt.u32.u64 	%r27, %rd6;
	sub.s32 	%r29, %r27, %r26;
	shr.u32 	%r9, %r30, 1;
	setp.gt.u32 	%p5, %r30, 1;
	mov.u32 	%r30, %r9;
	@%p5 bra 	$L__BB8_3;
$L__BB8_6:
	cvta.to.global.u64 	%rd10, %rd1;
	mul.wide.u32 	%rd11, %r1, 4;
	add.s64 	%rd12, %rd10, %rd11;
	st.global.u32 	[%rd12], %r31;
$L__BB8_7:
	ret;

}
	// .globl	_Z7gpu_proPjS_jjj
.visible .entry _Z7gpu_proPjS_jjj(
	.param .u64 .ptr .align 1 _Z7gpu_proPjS_jjj_param_0,
	.param .u64 .ptr .align 1 _Z7gpu_proPjS_jjj_param_1,
	.param .u32 _Z7gpu_proPjS_jjj_param_2,
	.param .u32 _Z7gpu_proPjS_jjj_param_3,
	.param .u32 _Z7gpu_proPjS_jjj_param_4
)
{
	.reg .pred 	%p<11>;
	.reg .b32 	%r<61>;
	.reg .b64 	%rd<124>;

	ld.param.u64 	%rd4, [_Z7gpu_proPjS_jjj_param_0];
	ld.param.u64 	%rd3, [_Z7gpu_proPjS_jjj_param_1];
	ld.param.u32 	%r22, [_Z7gpu_proPjS_jjj_param_2];
	ld.param.u32 	%r23, [_Z7gpu_proPjS_jjj_param_3];
	ld.param.u32 	%r24, [_Z7gpu_proPjS_jjj_param_4];
	cvta.to.global.u64 	%rd1, %rd4;
	mov.u32 	%r25, %ctaid.x;
	mov.u32 	%r26, %ntid.x;
	mov.u32 	%r27, %tid.x;
	mad.lo.s32 	%r1, %r25, %r26, %r27;
	setp.ge.u32 	%p1, %r1, %r24;
	@%p1 bra 	$L__BB9_14;
	cvta.to.global.u64 	%rd5, %rd3;
	mul.wide.u32 	%rd6, %r1, 4;
	add.s64 	%rd7, %rd5, %rd6;
	ld.global.u32 	%r54, [%rd7];
	mul.lo.s32 	%r3, %r22, %r1;
	mul.wide.u32 	%rd8, %r3, 4;
	add.s64 	%rd9, %rd1, %rd8;
	st.global.u32 	[%rd9], %r54;
	setp.lt.u32 	%p2, %r22, 2;
	@%p2 bra 	$L__BB9_14;
	cvt.u64.u32 	%rd2, %r23;
	add.s32 	%r4, %r22, -1;
	add.s32 	%r29, %r22, -2;
	and.b32  	%r5, %r4, 7;
	setp.lt.u32 	%p3, %r29, 7;
	mov.b32 	%r59, 1;
	@%p3 bra 	$L__BB9_6;
	and.b32  	%r31, %r4, -8;
	neg.s32 	%r57, %r31;
	mov.b32 	%r56, 4;
	mov.u32 	%r55, %r3;
$L__BB9_4:
	.pragma "nounroll";
	add.s32 	%r32, %r55, 1;
	cvt.u64.u32 	%rd10, %r54;
	mul.lo.s64 	%rd11, %rd10, %rd2;
	mul.hi.u64 	%rd12, %rd11, 4340410368382331129;
	shr.u64 	%rd13, %rd12, 29;
	mul.lo.s64 	%rd14, %rd13, 2281701377;
	sub.s64 	%rd15, %rd11, %rd14;
	mul.wide.u32 	%rd16, %r32, 4;
	add.s64 	%rd17, %rd1, %rd16;
	st.global.u32 	[%rd17], %rd15;
	add.s32 	%r33, %r55, 2;
	mul.lo.s64 	%rd18, %rd15, %rd2;
	mul.hi.u64 	%rd19, %rd18, 4340410368382331129;
	shr.u64 	%rd20, %rd19, 29;
	mul.lo.s64 	%rd21, %rd20, 2281701377;
	sub.s64 	%rd22, %rd18, %rd21;
	mul.wide.u32 	%rd23, %r33, 4;
	add.s64 	%rd24, %rd1, %rd23;
	st.global.u32 	[%rd24], %rd22;
	add.s32 	%r34, %r55, 3;
	mul.lo.s64 	%rd25, %rd22, %rd2;
	mul.hi.u64 	%rd26, %rd25, 4340410368382331129;
	shr.u64 	%rd27, %rd26, 29;
	mul.lo.s64 	%rd28, %rd27, 2281701377;
	sub.s64 	%rd29, %rd25, %rd28;
	mul.wide.u32 	%rd30, %r34, 4;
	add.s64 	%rd31, %rd1, %rd30;
	st.global.u32 	[%rd31], %rd29;
	add.s32 	%r35, %r55, 4;
	mul.lo.s64 	%rd32, %rd29, %rd2;
	mul.hi.u64 	%rd33, %rd32, 4340410368382331129;
	shr.u64 	%rd34, %rd33, 29;
	mul.lo.s64 	%rd35, %rd34, 2281701377;
	sub.s64 	%rd36, %rd32, %rd35;
	mul.wide.u32 	%rd37, %r35, 4;
	add.s64 	%rd38, %rd1, %rd37;
	st.global.u32 	[%rd38], %rd36;
	add.s32 	%r36, %r55, 5;
	mul.lo.s64 	%rd39, %rd36, %rd2;
	mul.hi.u64 	%rd40, %rd39, 4340410368382331129;
	shr.u64 	%rd41, %rd40, 29;
	mul.lo.s64 	%rd42, %rd41, 2281701377;
	sub.s64 	%rd43, %rd39, %rd42;
	mul.wide.u32 	%rd44, %r36, 4;
	add.s64 	%rd45, %rd1, %rd44;
	st.global.u32 	[%rd45], %rd43;
	add.s32 	%r37, %r55, 6;
	mul.lo.s64 	%rd46, %rd43, %rd2;
	mul.hi.u64 	%rd47, %rd46, 4340410368382331129;
	shr.u64 	%rd48, %rd47, 29;
	mul.lo.s64 	%rd49, %rd48, 2281701377;
	sub.s64 	%rd50, %rd46, %rd49;
	mul.wide.u32 	%rd51, %r37, 4;
	add.s64 	%rd52, %rd1, %rd51;
	st.global.u32 	[%rd52], %rd50;
	add.s32 	%r38, %r55, 7;
	mul.lo.s64 	%rd53, %rd50, %rd2;
	mul.hi.u64 	%rd54, %rd53, 4340410368382331129;
	shr.u64 	%rd55, %rd54, 29;
	mul.lo.s64 	%rd56, %rd55, 2281701377;
	sub.s64 	%rd57, %rd53, %rd56;
	mul.wide.u32 	%rd58, %r38, 4;
	add.s64 	%rd59, %rd1, %rd58;
	st.global.u32 	[%rd59], %rd57;
	add.s32 	%r55, %r55, 8;
	mul.lo.s64 	%rd60, %rd57, %rd2;
	mul.hi.u64 	%rd61, %rd60, 4340410368382331129;
	shr.u64 	%rd62, %rd61, 29;
	cvt.u32.u64 	%r39, %rd62;
	mov.b64 	%rd63, 2281701377;
	cvt.u32.u64 	%r40, %rd63;
	mul.lo.s32 	%r41, %r39, %r40;
	cvt.u32.u64 	%r42, %rd60;
	sub.s32 	%r54, %r42, %r41;
	mul.wide.u32 	%rd64, %r55, 4;
	add.s64 	%rd65, %rd1, %rd64;
	st.global.u32 	[%rd65], %r54;
	add.s32 	%r57, %r57, 8;
	add.s32 	%r56, %r56, 8;
	setp.ne.s32 	%p4, %r57, 0;
	@%p4 bra 	$L__BB9_4;
	add.s32 	%r59, %r56, -3;
$L__BB9_6:
	setp.eq.s32 	%p5, %r5, 0;
	@%p5 bra 	$L__BB9_14;
	and.b32  	%r17, %r4, 3;
	setp.lt.u32 	%p6, %r5, 4;
	@%p6 bra 	$L__BB9_9;
	add.s32 	%r43, %r59, %r3;
	add.s32 	%r44, %r43, -1;
	mul.wide.u32 	%rd66, %r44, 4;
	add.s64 	%rd67, %rd1, %rd66;
	ld.global.u32 	%rd68, [%rd67];
	mul.lo.s64 	%rd69, %rd68, %rd2;
	mul.hi.u64 	%rd70, %rd69, 4340410368382331129;
	shr.u64 	%rd71, %rd70, 29;
	mul.lo.s64 	%rd72, %rd71, 2281701377;
	sub.s64 	%rd73, %rd69, %rd72;
	mul.wide.u32 	%rd74, %r43, 4;
	add.s64 	%rd75, %rd1, %rd74;
	st.global.u32 	[%rd75], %rd73;
	add.s32 	%r45, %r43, 1;
	mul.lo.s64 	%rd76, %rd73, %rd2;
	mul.hi.u64 	%rd77, %rd76, 4340410368382331129;
	shr.u64 	%rd78, %rd77, 29;
	mul.lo.s64 	%rd79, %rd78, 2281701377;
	sub.s64 	%rd80, %rd76, %rd79;
	mul.wide.u32 	%rd81, %r45, 4;
	add.s64 	%rd82, %rd1, %rd81;
	st.global.u32 	[%rd82], %rd80;
	add.s32 	%r46, %r43, 2;
	mul.lo.s64 	%rd83, %rd80, %rd2;
	mul.hi.u64 	%rd84, %rd83, 4340410368382331129;
	shr.u64 	%rd85, %rd84, 29;
	mul.lo.s64 	%rd86, %rd85, 2281701377;
	sub.s64 	%rd87, %rd83, %rd86;
	mul.wide.u32 	%rd88, %r46, 4;
	add.s64 	%rd89, %rd1, %rd88;
	st.global.u32 	[%rd89], %rd87;
	add.s32 	%r47, %r43, 3;
	mul.lo.s64 	%rd90, %rd87, %rd2;
	mul.hi.u64 	%rd91, %rd90, 4340410368382331129;
	shr.u64 	%rd92, %rd91, 29;
	mul.lo.s64 	%rd93, %rd92, 2281701377;
	sub.s64 	%rd94, %rd90, %rd93;
	mul.wide.u32 	%rd95, %r47, 4;
	add.s64 	%rd96, %rd1, %rd95;
	st.global.u32 	[%rd96], %rd94;
	add.s32 	%r59, %r59, 4;
$L__BB9_9:
	setp.eq.s32 	%p7, %r17, 0;
	@%p7 bra 	$L__BB9_14;
	setp.eq.s32 	%p8, %r17, 1;
	@%p8 bra 	$L__BB9_12;
	add.s32 	%r48, %r59, %r3;
	add.s32 	%r49, %r48, -1;
	mul.wide.u32 	%rd97, %r49, 4;
	add.s64 	%rd98, %rd1, %rd97;
	ld.global.u32 	%rd99, [%rd98];
	mul.lo.s64 	%rd100, %rd99, %rd2;
	mul.hi.u64 	%rd101, %rd100, 4340410368382331129;
	shr.u64 	%rd102, %rd101, 29;
	mul.lo.s64 	%rd103, %rd102, 2281701377;
	sub.s64 	%rd104, %rd100, %rd103;
	mul.wide.u32 	%rd105, %r48, 4;
	add.s64 	%rd106, %rd1, %rd105;
	st.global.u32 	[%rd106], %rd104;
	add.s32 	%r50, %r48, 1;
	mul.lo.s64 	%rd107, %rd104, %rd2;
	mul.hi.u64 	%rd108, %rd107, 4340410368382331129;
	shr.u64 	%rd109, %rd108, 29;
	mul.lo.s64 	%rd110, %rd109, 2281701377;
	sub.s64 	%rd111, %rd107, %rd110;
	mul.wide.u32 	%rd112, %r50, 4;
	add.s64 	%rd113, %rd1, %rd112;
	st.global.u32 	[%rd113], %rd111;
	add.s32 	%r59, %r59, 2;
$L__BB9_12:
	and.b32  	%r51, %r4, 1;
	setp.eq.b32 	%p9, %r51, 1;
	not.pred 	%p10, %p9;
	@%p10 bra 	$L__BB9_14;
	add.s32 	%r52, %r59, %r3;
	add.s32 	%r53, %r52, -1;
	mul.wide.u32 	%rd114, %r53, 4;
	add.s64 	%rd115, %rd1, %rd114;
	ld.global.u32 	%rd116, [%rd115];
	mul.lo.s64 	%rd117, %rd116, %rd2;
	mul.hi.u64 	%rd118, %rd117, 4340410368382331129;
	shr.u64 	%rd119, %rd118, 29;
	mul.lo.s64 	%rd120, %rd119, 2281701377;
	sub.s64 	%rd121, %rd117, %rd120;
	mul.wide.u32 	%rd122, %r52, 4;
	add.s64 	%rd123, %rd1, %rd122;
	st.global.u32 	[%rd123], %rd121;
$L__BB9_14:
	ret;

}


// ===== COMPILED SASS (sm_100) =====

	.target	sm_100

	.elftype	@"ET_EXEC"


//--------------------- .note.nv.tkinfo           --------------------------
	.section	.note.nv.tkinfo,"",@"SHT_NOTE"
	.sectionflags	@"SHF_NOTE_NV_TKINFO"
	.tkinfo
        /*0018*/ 	.word	0x00000002
        /*0030*/ 	.string	""
        /*0030*/ 	.string	"ptxas"
        /*0030*/ 	.string	"Cuda compilation tools, release 13.0, V13.0.88"
        /*0030*/ 	.string	"Build cuda_13.0.r13.0/compiler.36424714_0"
        /*0030*/ 	.string	"-arch sm_100 -m 64 "



//--------------------- .note.nv.cuinfo           --------------------------
	.section	.note.nv.cuinfo,"",@"SHT_NOTE"
	.sectionflags	@"SHF_NOTE_NV_CUINFO"
        /*0018*/ 	.short	0x0002
        /*001a*/ 	.short	0x0064
        /*001c*/ 	.short	0x0082
	.zero		2


//--------------------- .nv.info                  --------------------------
	.section	.nv.info,"",@"SHT_CUDA_INFO"
	.align	4


	//----- nvinfo : EIATTR_REGCOUNT
	.align		4
        /*0000*/ 	.byte	0x04, 0x2f
        /*0002*/ 	.short	(.L_10 - .L_9)
	.align		4
.L_9:
        /*0004*/ 	.word	index@(_Z9z_cuda_00PcS_PjS0_jjjj)
        /*0008*/ 	.word	0x0000000c


	//----- nvinfo : EIATTR_FRAME_SIZE
	.align		4
.L_10:
        /*000c*/ 	.byte	0x04, 0x11
        /*000e*/ 	.short	(.L_12 - .L_11)
	.align		4
.L_11:
        /*0010*/ 	.word	index@(_Z9z_cuda_00PcS_PjS0_jjjj)
        /*0014*/ 	.word	0x00000000


	//----- nvinfo : EIATTR_REGCOUNT
	.align		4
.L_12:
        /*0018*/ 	.byte	0x04, 0x2f
        /*001a*/ 	.short	(.L_14 - .L_13)
	.align		4
.L_13:
        /*001c*/ 	.word	index@(_Z9z_cuda_01Pjjj)
        /*0020*/ 	.word	0x0000000c


	//----- nvinfo : EIATTR_FRAME_SIZE
	.align		4
.L_14:
        /*0024*/ 	.byte	0x04, 0x11
        /*0026*/ 	.short	(.L_16 - .L_15)
	.align		4
.L_15:
        /*0028*/ 	.word	index@(_Z9z_cuda_01Pjjj)
        /*002c*/ 	.word	0x00000000


	//----- nvinfo : EIATTR_REGCOUNT
	.align		4
.L_16:
        /*0030*/ 	.byte	0x04, 0x2f
        /*0032*/ 	.short	(.L_18 - .L_17)
	.align		4
.L_17:
        /*0034*/ 	.word	index@(_Z9z_cuda_02PjjS_)
        /*0038*/ 	.word	0x0000000c


	//----- nvinfo : EIATTR_FRAME_SIZE
	.align		4
.L_18:
        /*003c*/ 	.byte	0x04, 0x11
        /*003e*/ 	.short	(.L_20 - .L_19)
	.align		4
.L_19:
        /*0040*/ 	.word	index@(_Z9z_cuda_02PjjS_)
        /*0044*/ 	.word	0x00000000


	//----- nvinfo : EIATTR_REGCOUNT
	.align		4
.L_20:
        /*0048*/ 	.byte	0x04, 0x2f
        /*004a*/ 	.short	(.L_22 - .L_21)
	.align		4
.L_21:
        /*004c*/ 	.word	index@(_Z9z_cuda_03PjS_jjS_j)
        /*0050*/ 	.word	0x00000018


	//----- nvinfo : EIATTR_FRAME_SIZE
	.align		4
.L_22:
        /*0054*/ 	.byte	0x04, 0x11
        /*0056*/ 	.short	(.L_24 - .L_23)
	.align		4
.L_23:
        /*0058*/ 	.word	index@($__internal_1_$__cuda_sm20_rem_u64)
        /*005c*/ 	.word	0x00000000


	//----- nvinfo : EIATTR_FRAME_SIZE
	.align		4
.L_24:
        /*0060*/ 	.byte	0x04, 0x11
        /*0062*/ 	.short	(.L_26 - .L_25)
	.align		4
.L_25:
        /*0064*/ 	.word	index@(_Z9z_cuda_03PjS_jjS_j)
        /*0068*/ 	.word	0x00000000


	//----- nvinfo : EIATTR_REGCOUNT
	.align		4
.L_26:
        /*006c*/ 	.byte	0x04, 0x2f
        /*006e*/ 	.short	(.L_28 - .L_27)
	.align		4
.L_27:
        /*0070*/ 	.word	index@(_Z9z_cuda_04Pjjjj)
        /*0074*/ 	.word	0x0000000c


	//----- nvinfo : EIATTR_FRAME_SIZE
	.align		4
.L_28:
        /*0078*/ 	.byte	0x04, 0x11
        /*007a*/ 	.short	(.L_30 - .L_29)
	.align		4
.L_29:
        /*007c*/ 	.word	index@(_Z9z_cuda_04Pjjjj)
        /*0080*/ 	.word	0x00000000


	//----- nvinfo : EIATTR_REGCOUNT
	.align		4
.L_30:
        /*0084*/ 	.byte	0x04, 0x2f
        /*0086*/ 	.short	(.L_32 - .L_31)
	.align		4
.L_31:
        /*0088*/ 	.word	index@(_Z9z_cuda_05Pjjj)
        /*008c*/ 	.word	0x0000000e


	//----- nvinfo : EIATTR_FRAME_SIZE
	.align		4
.L_32:
        /*0090*/ 	.byte	0x04, 0x11
        /*0092*/ 	.short	(.L_34 - .L_33)
	.align		4
.L_33:
        /*0094*/ 	.word	index@(_Z9z_cuda_05Pjjj)
        /*0098*/ 	.word	0x00000000


	//----- nvinfo : EIATTR_REGCOUNT
	.align		4
.L_34:
        /*009c*/ 	.byte	0x04, 0x2f
        /*009e*/ 	.short	(.L_36 - .L_35)
	.align		4
.L_35:
        /*00a0*/ 	.word	index@(_Z9z_cuda_06PjS_S_jj)
        /*00a4*/ 	.word	0x00000012


	//----- nvinfo : EIATTR_FRAME_SIZE
	.align		4
.L_36:
        /*00a8*/ 	.byte	0x04, 0x11
        /*00aa*/ 	.short	(.L_38 - .L_37)
	.align		4
.L_37:
        /*00ac*/ 	.word	index@($__internal_0_$__cuda_sm20_rem_u64)
        /*00b0*/ 	.word	0x00000000


	//----- nvinfo : EIATTR_FRAME_SIZE
	.align		4
.L_38:
        /*00b4*/ 	.byte	0x04, 0x11
        /*00b6*/ 	.short	(.L_40 - .L_39)
	.align		4
.L_39:
        /*00b8*/ 	.word	index@(_Z9z_cuda_06PjS_S_jj)
        /*00bc*/ 	.word	0x00000000


	//----- nvinfo : EIATTR_REGCOUNT
	.align		4
.L_40:
        /*00c0*/ 	.byte	0x04, 0x2f
        /*00c2*/ 	.short	(.L_42 - .L_41)
	.align		4
.L_41:
        /*00c4*/ 	.word	index@(_Z9z_cuda_07Pjjj)
        /*00c8*/ 	.word	0x00000008


	//----- nvinfo : EIATTR_FRAME_SIZE
	.align		4
.L_42:
        /*00cc*/ 	.byte	0x04, 0x11
        /*00ce*/ 	.short	(.L_44 - .L_43)
	.align		4
.L_43:
        /*00d0*/ 	.word	index@(_Z9z_cuda_07Pjjj)
        /*00d4*/ 	.word	0x00000000


	//----- nvinfo : EIATTR_REGCOUNT
	.align		4
.L_44:
        /*00d8*/ 	.byte	0x04, 0x2f
        /*00da*/ 	.short	(.L_46 - .L_45)
	.align		4
.L_45:
        /*00dc*/ 	.word	index@(_Z11num_arr_proPjjjj)
        /*00e0*/ 	.word	0x00000012


	//----- nvinfo : EIATTR_FRAME_SIZE
	.align		4
.L_46:
        /*00e4*/ 	.byte	0x04, 0x11
        /*00e6*/ 	.short	(.L_48 - .L_47)
	.align		4
.L_47:
        /*00e8*/ 	.word	index@(_Z11num_arr_proPjjjj)
        /*00ec*/ 	.word	0x00000000


	//----- nvinfo : EIATTR_REGCOUNT
	.align		4
.L_48:
        /*00f0*/ 	.byte	0x04, 0x2f
        /*00f2*/ 	.short	(.L_50 - .L_49)
	.align		4
.L_49:
        /*00f4*/ 	.word	index@(_Z7gpu_proPjS_jjj)
        /*00f8*/ 	.word	0x00000020


	//----- nvinfo : EIATTR_FRAME_SIZE
	.align		4
.L_50:
        /*00fc*/ 	.byte	0x04, 0x11
        /*00fe*/ 	.short	(.L_52 - .L_51)
	.align		4
.L_51:
        /*0100*/ 	.word	index@(_Z7gpu_proPjS_jjj)
        /*0104*/ 	.word	0x00000000


	//----- nvinfo : EIATTR_MIN_STACK_SIZE
	.align		4
.L_52:
        /*0108*/ 	.byte	0x04, 0x12
        /*010a*/ 	.short	(.L_54 - .L_53)
	.align		4
.L_53:
        /*010c*/ 	.word	index@(_Z7gpu_proPjS_jjj)
        /*0110*/ 	.word	0x00000000


	//----- nvinfo : EIATTR_MIN_STACK_SIZE
	.align		4
.L_54:
        /*0114*/ 	.byte	0x04, 0x12
        /*0116*/ 	.short	(.L_56 - .L_55)
	.align		4
.L_55:
        /*0118*/ 	.word	index@(_Z11num_arr_proPjjjj)
        /*011c*/ 	.word	0x00000000


	//----- nvinfo : EIATTR_MIN_STACK_SIZE
	.align		4
.L_56:
        /*0120*/ 	.byte	0x04, 0x12
        /*0122*/ 	.short	(.L_58 - .L_57)
	.align		4
.L_57:
        /*0124*/ 	.word	index@(_Z9z_cuda_07Pjjj)
        /*0128*/ 	.word	0x00000000


	//----- nvinfo : EIATTR_MIN_STACK_SIZE
	.align		4
.L_58:
        /*012c*/ 	.byte	0x04, 0x12
        /*012e*/ 	.short	(.L_60 - .L_59)
	.align		4
.L_59:
        /*0130*/ 	.word	index@(_Z9z_cuda_06PjS_S_jj)
        /*0134*/ 	.word	0x00000000


	//----- nvinfo : EIATTR_MIN_STACK_SIZE
	.align		4
.L_60:
        /*0138*/ 	.byte	0x04, 0x12
        /*013a*/ 	.short	(.L_62 - .L_61)
	.align		4
.L_61:
        /*013c*/ 	.word	index@(_Z9z_cuda_05Pjjj)
        /*0140*/ 	.word	0x00000000


	//----- nvinfo : EIATTR_MIN_STACK_SIZE
	.align		4
.L_62:
        /*0144*/ 	.byte	0x04, 0x12
        /*0146*/ 	.short	(.L_64 - .L_63)
	.align		4
.L_63:
        /*0148*/ 	.word	index@(_Z9z_cuda_04Pjjjj)
        /*014c*/ 	.word	0x00000000


	//----- nvinfo : EIATTR_MIN_STACK_SIZE
	.align		4
.L_64:
        /*0150*/ 	.byte	0x04, 0x12
        /*0152*/ 	.short	(.L_66 - .L_65)
	.align		4
.L_65:
        /*0154*/ 	.word	index@(_Z9z_cuda_03PjS_jjS_j)
        /*0158*/ 	.word	0x00000000


	//----- nvinfo : EIATTR_MIN_STACK_SIZE
	.align		4
.L_66:
        /*015c*/ 	.byte	0x04, 0x12
        /*015e*/ 	.short	(.L_68 - .L_67)
	.align		4
.L_67:
        /*0160*/ 	.word	index@(_Z9z_cuda_02PjjS_)
        /*0164*/ 	.word	0x00000000


	//----- nvinfo : EIATTR_MIN_STACK_SIZE
	.align		4
.L_68:
        /*0168*/ 	.byte	0x04, 0x12
        /*016a*/ 	.short	(.L_70 - .L_69)
	.align		4
.L_69:
        /*016c*/ 	.word	index@(_Z9z_cuda_01Pjjj)
        /*0170*/ 	.word	0x00000000


	//----- nvinfo : EIATTR_MIN_STACK_SIZE
	.align		4
.L_70:
        /*0174*/ 	.byte	0x04, 0x12
        /*0176*/ 	.short	(.L_72 - .L_71)
	.align		4
.L_71:
        /*0178*/ 	.word	index@(_Z9z_cuda_00PcS_PjS0_jjjj)
        /*017c*/ 	.word	0x00000000
.L_72:


//--------------------- .nv.compat                --------------------------
	.section	.nv.compat,"",@"SHT_CUDA_COMPAT_INFO"
	.align	4
        /*0000*/ 	.byte	0x02, 0x09, 0x00, 0x00, 0x02, 0x02, 0x01, 0x00, 0x02, 0x05, 0x05, 0x00, 0x03, 0x07, 0x01, 0x01
        /*0010*/ 	.byte	0x02, 0x03, 0x00, 0x00, 0x02, 0x06, 0x01, 0x00, 0x04, 0x0b, 0x08, 0x00, 0x09, 0x00, 0x00, 0x00
        /*0020*/ 	.byte	0x00, 0x00, 0x00, 0x00


//--------------------- .nv.info._Z7gpu_proPjS_jjj --------------------------
	.section	.nv.info._Z7gpu_proPjS_jjj,"",@"SHT_CUDA_INFO"
	.sectionflags	@""
	.align	4


	//----- nvinfo : EIATTR_CUDA_API_VERSION
	.align		4
        /*0000*/ 	.byte	0x04, 0x37
        /*0002*/ 	.short	(.L_74 - .L_73)
.L_73:
        /*0004*/ 	.word	0x00000082


	//----- nvinfo : EIATTR_KPARAM_INFO
	.align		4
.L_74:
        /*0008*/ 	.byte	0x04, 0x17
        /*000a*/ 	.short	(.L_76 - .L_75)
.L_75:
        /*000c*/ 	.word	0x00000000
        /*0010*/ 	.short	0x0004
        /*0012*/ 	.short	0x0018
        /*0014*/ 	.byte	0x00, 0xf0, 0x11, 0x00


	//----- nvinfo : EIATTR_KPARAM_INFO
	.align		4
.L_76:
        /*0018*/ 	.byte	0x04, 0x17
        /*001a*/ 	.short	(.L_78 - .L_77)
.L_77:
        /*001c*/ 	.word	0x00000000
        /*0020*/ 	.short	0x0003
        /*0022*/ 	.short	0x0014
        /*0024*/ 	.byte	0x00, 0xf0, 0x11, 0x00


	//----- nvinfo : EIATTR_KPARAM_INFO
	.align		4
.L_78:
        /*0028*/ 	.byte	0x04, 0x17
        /*002a*/ 	.short	(.L_80 - .L_79)
.L_79:
        /*002c*/ 	.word	0x00000000
        /*0030*/ 	.short	0x0002
        /*0032*/ 	.short	0x0010
        /*0034*/ 	.byte	0x00, 0xf0, 0x11, 0x00


	//----- nvinfo : EIATTR_KPARAM_INFO
	.align		4
.L_80:
        /*0038*/ 	.byte	0x04, 0x17
        /*003a*/ 	.short	(.L_82 - .L_81)
.L_81:
        /*003c*/ 	.word	0x00000000
        /*0040*/ 	.short	0x0001
        /*0042*/ 	.short	0x0008
        /*0044*/ 	.byte	0x00, 0xf5, 0x21, 0x00


	//----- nvinfo : EIATTR_KPARAM_INFO
	.align		4
.L_82:
        /*0048*/ 	.byte	0x04, 0x17
        /*004a*/ 	.short	(.L_84 - .L_83)
.L_83:
        /*004c*/ 	.word	0x00000000
        /*0050*/ 	.short	0x0000
        /*0052*/ 	.short	0x0000
        /*0054*/ 	.byte	0x00, 0xf5, 0x21, 0x00


	//----- nvinfo : EIATTR_SPARSE_MMA_MASK
	.align		4
.L_84:
        /*0058*/ 	.byte	0x03, 0x50
        /*005a*/ 	.short	0x0000


	//----- nvinfo : EIATTR_MAXREG_COUNT
	.align		4
        /*005c*/ 	.byte	0x03, 0x1b
        /*005e*/ 	.short	0x00ff


	//----- nvinfo : EIATTR_MERCURY_ISA_VERSION
	.align		4
        /*0060*/ 	.byte	0x03, 0x5f
        /*0062*/ 	.short	0x0101


	//----- nvinfo : EIATTR_VRC_CTA_INIT_COUNT
	.align		4
        /*0064*/ 	.byte	0x02, 0x4a
	.zero		1
	.zero		1


	//----- nvinfo : EIATTR_EXIT_INSTR_OFFSETS
	.align		4
        /*0068*/ 	.byte	0x04, 0x1c
        /*006a*/ 	.short	(.L_86 - .L_85)


	//   ....[0]....
.L_85:
        /*006c*/ 	.word	0x00000070


	//   ....[1]....
        /*0070*/ 	.word	0x00000120


	//   ....[2]....
        /*0074*/ 	.word	0x00000b10


	//   ....[3]....
        /*0078*/ 	.word	0x00001000


	//   ....[4]....
        /*007c*/ 	.word	0x000012b0


	//   ....[5]....
        /*0080*/ 	.word	0x000013f0


	//----- nvinfo : EIATTR_CBANK_PARAM_SIZE
	.align		4
.L_86:
        /*0084*/ 	.byte	0x03, 0x19
        /*0086*/ 	.short	0x001c


	//----- nvinfo : EIATTR_PARAM_CBANK
	.align		4
        /*0088*/ 	.byte	0x04, 0x0a
        /*008a*/ 	.short	(.L_88 - .L_87)
	.align		4
.L_87:
        /*008c*/ 	.word	index@(.nv.constant0._Z7gpu_proPjS_jjj)
        /*0090*/ 	.short	0x0380
        /*0092*/ 	.short	0x001c


	//----- nvinfo : EIATTR_SW_WAR
	.align		4
.L_88:
        /*0094*/ 	.byte	0x04, 0x36
        /*0096*/ 	.short	(.L_90 - .L_89)
.L_89:
        /*0098*/ 	.word	0x00000008
.L_90:


//--------------------- .nv.info._Z11num_arr_proPjjjj --------------------------
	.section	.nv.info._Z11num_arr_proPjjjj,"",@"SHT_CUDA_INFO"
	.sectionflags	@""
	.align	4


	//----- nvinfo : EIATTR_CUDA_API_VERSION
	.align		4
        /*0000*/ 	.byte	0x04, 0x37
        /*0002*/ 	.short	(.L_92 - .L_91)
.L_91:
        /*0004*/ 	.word	0x00000082


	//----- nvinfo : EIATTR_KPARAM_INFO
	.align		4
.L_92:
        /*0008*/ 	.byte	0x04, 0x17
        /*000a*/ 	.short	(.L_94 - .L_93)
.L_93:
        /*000c*/ 	.word	0x00000000
        /*0010*/ 	.short	0x0003
        /*0012*/ 	.short	0x0010
        /*0014*/ 	.byte	0x00, 0xf0, 0x11, 0x00


	//----- nvinfo : EIATTR_KPARAM_INFO
	.align		4
.L_94:
        /*0018*/ 	.byte	0x04, 0x17
        /*001a*/ 	.short	(.L_96 - .L_95)
.L_95:
        /*001c*/ 	.word	0x00000000
        /*0020*/ 	.short	0x0002
        /*0022*/ 	.short	0x000c
        /*0024*/ 	.byte	0x00, 0xf0, 0x11, 0x00


	//----- nvinfo : EIATTR_KPARAM_INFO
	.align		4
.L_96:
        /*0028*/ 	.byte	0x04, 0x17
        /*002a*/ 	.short	(.L_98 - .L_97)
.L_97:
        /*002c*/ 	.word	0x00000000
        /*0030*/ 	.short	0x0001
        /*0032*/ 	.short	0x0008
        /*0034*/ 	.byte	0x00, 0xf0, 0x11, 0x00


	//----- nvinfo : EIATTR_KPARAM_INFO
	.align		4
.L_98:
        /*0038*/ 	.byte	0x04, 0x17
        /*003a*/ 	.short	(.L_100 - .L_99)
.L_99:
        /*003c*/ 	.word	0x00000000
        /*0040*/ 	.short	0x0000
        /*0042*/ 	.short	0x0000
        /*0044*/ 	.byte	0x00, 0xf5, 0x21, 0x00


	//----- nvinfo : EIATTR_SPARSE_MMA_MASK
	.align		4
.L_100:
        /*0048*/ 	.byte	0x03, 0x50
        /*004a*/ 	.short	0x0000


	//----- nvinfo : EIATTR_MAXREG_COUNT
	.align		4
        /*004c*/ 	.byte	0x03, 0x1b
        /*004e*/ 	.short	0x00ff


	//----- nvinfo : EIATTR_MERCURY_ISA_VERSION
	.align		4
        /*0050*/ 	.byte	0x03, 0x5f
        /*0052*/ 	.short	0x0101


	//----- nvinfo : EIATTR_VRC_CTA_INIT_COUNT
	.align		4
        /*0054*/ 	.byte	0x02, 0x4a
	.zero		1
	.zero		1


	//----- nvinfo : EIATTR_EXIT_INSTR_OFFSETS
	.align		4
        /*0058*/ 	.byte	0x04, 0x1c
        /*005a*/ 	.short	(.L_102 - .L_101)


	//   ....[0]....
.L_101:
        /*005c*/ 	.word	0x00000070


	//   ....[1]....
        /*0060*/ 	.word	0x00000340


	//----- nvinfo : EIATTR_CRS_STACK_SIZE
	.align		4
.L_102:
        /*0064*/ 	.byte	0x04, 0x1e
        /*0066*/ 	.short	(.L_104 - .L_103)
.L_103:
        /*0068*/ 	.word	0x00000000


	//----- nvinfo : EIATTR_CBANK_PARAM_SIZE
	.align		4
.L_104:
        /*006c*/ 	.byte	0x03, 0x19
        /*006e*/ 	.short	0x0014


	//----- nvinfo : EIATTR_PARAM_CBANK
	.align		4
        /*0070*/ 	.byte	0x04, 0x0a
        /*0072*/ 	.short	(.L_106 - .L_105)
	.align		4
.L_105:
        /*0074*/ 	.word	index@(.nv.constant0._Z11num_arr_proPjjjj)
        /*0078*/ 	.short	0x0380
        /*007a*/ 	.short	0x0014


	//----- nvinfo : EIATTR_SW_WAR
	.align		4
.L_106:
        /*007c*/ 	.byte	0x04, 0x36
        /*007e*/ 	.short	(.L_108 - .L_107)
.L_107:
        /*0080*/ 	.word	0x00000008
.L_108:


//--------------------- .nv.info._Z9z_cuda_07Pjjj --------------------------
	.section	.nv.info._Z9z_cuda_07Pjjj,"",@"SHT_CUDA_INFO"
	.sectionflags	@""
	.align	4


	//----- nvinfo : EIATTR_CUDA_API_VERSION
	.align		4
        /*0000*/ 	.byte	0x04, 0x37
        /*0002*/ 	.short	(.L_110 - .L_109)
.L_109:
        /*0004*/ 	.word	0x00000082


	//----- nvinfo : EIATTR_KPARAM_INFO
	.align		4
.L_110:
        /*0008*/ 	.byte	0x04, 0x17
        /*000a*/ 	.short	(.L_112 - .L_111)
.L_111:
        /*000c*/ 	.word	0x00000000
        /*0010*/ 	.short	0x0002
        /*0012*/ 	.short	0x000c
        /*0014*/ 	.byte	0x00, 0xf0, 0x11, 0x00


	//----- nvinfo : EIATTR_KPARAM_INFO
	.align		4
.L_112:
        /*0018*/ 	.byte	0x04, 0x17
        /*001a*/ 	.short	(.L_114 - .L_113)
.L_113:
        /*001c*/ 	.word	0x00000000
        /*0020*/ 	.short	0x0001
        /*0022*/ 	.short	0x0008
        /*0024*/ 	.byte	0x00, 0xf0, 0x11, 0x00


	//----- nvinfo : EIATTR_KPARAM_INFO
	.align		4
.L_114:
        /*0028*/ 	.byte	0x04, 0x17
        /*002a*/ 	.short	(.L_116 - .L_115)
.L_115:
        /*002c*/ 	.word	0x00000000
        /*0030*/ 	.short	0x0000
        /*0032*/ 	.short	0x0000
        /*0034*/ 	.byte	0x00, 0xf5, 0x21, 0x00


	//----- nvinfo : EIATTR_SPARSE_MMA_MASK
	.align		4
.L_116:
        /*0038*/ 	.byte	0x03, 0x50
        /*003a*/ 	.short	0x0000


	//----- nvinfo : EIATTR_MAXREG_COUNT
	.align		4
        /*003c*/ 	.byte	0x03, 0x1b
        /*003e*/ 	.short	0x00ff


	//----- nvinfo : EIATTR_MERCURY_ISA_VERSION
	.align		4
        /*0040*/ 	.byte	0x03, 0x5f
        /*0042*/ 	.short	0x0101


	//----- nvinfo : EIATTR_VRC_CTA_INIT_COUNT
	.align		4
        /*0044*/ 	.byte	0x02, 0x4a
	.zero		1
	.zero		1


	//----- nvinfo : EIATTR_EXIT_INSTR_OFFSETS
	.align		4
        /*0048*/ 	.byte	0x04, 0x1c
        /*004a*/ 	.short	(.L_118 - .L_117)


	//   ....[0]....
.L_117:
        /*004c*/ 	.word	0x00000070


	//   ....[1]....
        /*0050*/ 	.word	0x000000e0


	//----- nvinfo : EIATTR_CBANK_PARAM_SIZE
	.align		4
.L_118:
        /*0054*/ 	.byte	0x03, 0x19
        /*0056*/ 	.short	0x0010


	//----- nvinfo : EIATTR_PARAM_CBANK
	.align		4
        /*0058*/ 	.byte	0x04, 0x0a
        /*005a*/ 	.short	(.L_120 - .L_119)
	.align		4
.L_119:
        /*005c*/ 	.word	index@(.nv.constant0._Z9z_cuda_07Pjjj)
        /*0060*/ 	.short	0x0380
        /*0062*/ 	.short	0x0010


	//----- nvinfo : EIATTR_SW_WAR
	.align		4
.L_120:
        /*0064*/ 	.byte	0x04, 0x36
        /*0066*/ 	.short	(.L_122 - .L_121)
.L_121:
        /*0068*/ 	.word	0x00000008
.L_122:


//--------------------- .nv.info._Z9z_cuda_06PjS_S_jj --------------------------
	.section	.nv.info._Z9z_cuda_06PjS_S_jj,"",@"SHT_CUDA_INFO"
	.sectionflags	@""
	.align	4


	//----- nvinfo : EIATTR_CUDA_API_VERSION
	.align		4
        /*0000*/ 	.byte	0x04, 0x37
        /*0002*/ 	.short	(.L_124 - .L_123)
.L_123:
        /*0004*/ 	.word	0x00000082


	//----- nvinfo : EIATTR_KPARAM_INFO
	.align		4
.L_124:
        /*0008*/ 	.byte	0x04, 0x17
        /*000a*/ 	.short	(.L_126 - .L_125)
.L_125:
        /*000c*/ 	.word	0x00000000
        /*0010*/ 	.short	0x0004
        /*0012*/ 	.short	0x001c
        /*0014*/ 	.byte	0x00, 0xf0, 0x11, 0x00


	//----- nvinfo : EIATTR_KPARAM_INFO
	.align		4
.L_126:
        /*0018*/ 	.byte	0x04, 0x17
        /*001a*/ 	.short	(.L_128 - .L_127)
.L_127:
        /*001c*/ 	.word	0x00000000
        /*0020*/ 	.short	0x0003
        /*0022*/ 	.short	0x0018
        /*0024*/ 	.byte	0x00, 0xf0, 0x11, 0x00


	//----- nvinfo : EIATTR_KPARAM_INFO
	.align		4
.L_128:
        /*0028*/ 	.byte	0x04, 0x17
        /*002a*/ 	.short	(.L_130 - .L_129)
.L_129:
        /*002c*/ 	.word	0x00000000
        /*0030*/ 	.short	0x0002
        /*0032*/ 	.short	0x0010
        /*0034*/ 	.byte	0x00, 0xf5, 0x21, 0x00


	//----- nvinfo : EIATTR_KPARAM_INFO
	.align		4
.L_130:
        /*0038*/ 	.byte	0x04, 0x17
        /*003a*/ 	.short	(.L_132 - .L_131)
.L_131:
        /*003c*/ 	.word	0x00000000
        /*0040*/ 	.short	0x0001
        /*0042*/ 	.short	0x0008
        /*0044*/ 	.byte	0x00, 0xf5, 0x21, 0x00


	//----- nvinfo : EIATTR_KPARAM_INFO
	.align		4
.L_132:
        /*0048*/ 	.byte	0x04, 0x17
        /*004a*/ 	.short	(.L_134 - .L_133)
.L_133:
        /*004c*/ 	.word	0x00000000
        /*0050*/ 	.short	0x0000
        /*0052*/ 	.short	0x0000
        /*0054*/ 	.byte	0x00, 0xf5, 0x21, 0x00


	//----- nvinfo : EIATTR_SPARSE_MMA_MASK
	.align		4
.L_134:
        /*0058*/ 	.byte	0x03, 0x50
        /*005a*/ 	.short	0x0000


	//----- nvinfo : EIATTR_MAXREG_COUNT
	.align		4
        /*005c*/ 	.byte	0x03, 0x1b
        /*005e*/ 	.short	0x00ff


	//----- nvinfo : EIATTR_MERCURY_ISA_VERSION
	.align		4
        /*0060*/ 	.byte	0x03, 0x5f
        /*0062*/ 	.short	0x0101


	//----- nvinfo : EIATTR_VRC_CTA_INIT_COUNT
	.align		4
        /*0064*/ 	.byte	0x02, 0x4a
	.zero		1
	.zero		1


	//----- nvinfo : EIATTR_EXIT_INSTR_OFFSETS
	.align		4
        /*0068*/ 	.byte	0x04, 0x1c
        /*006a*/ 	.short	(.L_136 - .L_135)


	//   ....[0]....
.L_135:
        /*006c*/ 	.word	0x00000070


	//   ....[1]....
        /*0070*/ 	.word	0x000002e0


	//----- nvinfo : EIATTR_CRS_STACK_SIZE
	.align		4
.L_136:
        /*0074*/ 	.byte	0x04, 0x1e
        /*0076*/ 	.short	(.L_138 - .L_137)
.L_137:
        /*0078*/ 	.word	0x00000000


	//----- nvinfo : EIATTR_CBANK_PARAM_SIZE
	.align		4
.L_138:
        /*007c*/ 	.byte	0x03, 0x19
        /*007e*/ 	.short	0x0020


	//----- nvinfo : EIATTR_PARAM_CBANK
	.align		4
        /*0080*/ 	.byte	0x04, 0x0a
        /*0082*/ 	.short	(.L_140 - .L_139)
	.align		4
.L_139:
        /*0084*/ 	.word	index@(.nv.constant0._Z9z_cuda_06PjS_S_jj)
        /*0088*/ 	.short	0x0380
        /*008a*/ 	.short	0x0020


	//----- nvinfo : EIATTR_SW_WAR
	.align		4
.L_140:
        /*008c*/ 	.byte	0x04, 0x36
        /*008e*/ 	.short	(.L_142 - .L_141)
.L_141:
        /*0090*/ 	.word	0x00000008
.L_142:


//--------------------- .nv.info._Z9z_cuda_05Pjjj --------------------------
	.section	.nv.info._Z9z_cuda_05Pjjj,"",@"SHT_CUDA_INFO"
	.sectionflags	@""
	.align	4


	//----- nvinfo : EIATTR_CUDA_API_VERSION
	.align		4
        /*0000*/ 	.byte	0x04, 0x37
        /*0002*/ 	.short	(.L_144 - .L_143)
.L_143:
        /*0004*/ 	.word	0x00000082


	//----- nvinfo : EIATTR_KPARAM_INFO
	.align		4
.L_144:
        /*0008*/ 	.byte	0x04, 0x17
        /*000a*/ 	.short	(.L_146 - .L_145)
.L_145:
        /*000c*/ 	.word	0x00000000
        /*0010*/ 	.short	0x0002
        /*0012*/ 	.short	0x000c
        /*0014*/ 	.byte	0x00, 0xf0, 0x11, 0x00


	//----- nvinfo : EIATTR_KPARAM_INFO
	.align		4
.L_146:
        /*0018*/ 	.byte	0x04, 0x17
        /*001a*/ 	.short	(.L_148 - .L_147)
.L_147:
        /*001c*/ 	.word	0x00000000
        /*0020*/ 	.short	0x0001
        /*0022*/ 	.short	0x0008
        /*0024*/ 	.byte	0x00, 0xf0, 0x11, 0x00


	//----- nvinfo : EIATTR_KPARAM_INFO
	.align		4
.L_148:
        /*0028*/ 	.byte	0x04, 0x17
        /*002a*/ 	.short	(.L_150 - .L_149)
.L_149:
        /*002c*/ 	.word	0x00000000
        /*0030*/ 	.short	0x0000
        /*0032*/ 	.short	0x0000
        /*0034*/ 	.byte	0x00, 0xf5, 0x21, 0x00


	//----- nvinfo : EIATTR_SPARSE_MMA_MASK
	.align		4
.L_150:
        /*0038*/ 	.byte	0x03, 0x50
        /*003a*/ 	.short	0x0000


	//----- nvinfo : EIATTR_MAXREG_COUNT
	.align		4
        /*003c*/ 	.byte	0x03, 0x1b
        /*003e*/ 	.short	0x00ff


	//----- nvinfo : EIATTR_MERCURY_ISA_VERSION
	.align		4
        /*0040*/ 	.byte	0x03, 0x5f
        /*0042*/ 	.short	0x0101


	//----- nvinfo : EIATTR_VRC_CTA_INIT_COUNT
	.align		4
        /*0044*/ 	.byte	0x02, 0x4a
	.zero		1
	.zero		1


	//----- nvinfo : EIATTR_EXIT_INSTR_OFFSETS
	.align		4
        /*0048*/ 	.byte	0x04, 0x1c
        /*004a*/ 	.short	(.L_152 - .L_151)


	//   ....[0]....
.L_151:
        /*004c*/ 	.word	0x00000070


	//   ....[1]....
        /*0050*/ 	.word	0x00000180


	//----- nvinfo : EIATTR_CBANK_PARAM_SIZE
	.align		4
.L_152:
        /*0054*/ 	.byte	0x03, 0x19
        /*0056*/ 	.short	0x0010


	//----- nvinfo : EIATTR_PARAM_CBANK
	.align		4
        /*0058*/ 	.byte	0x04, 0x0a
        /*005a*/ 	.short	(.L_154 - .L_153)
	.align		4
.L_153:
        /*005c*/ 	.word	index@(.nv.constant0._Z9z_cuda_05Pjjj)
        /*0060*/ 	.short	0x0380
        /*0062*/ 	.short	0x0010


	//----- nvinfo : EIATTR_SW_WAR
	.align		4
.L_154:
        /*0064*/ 	.byte	0x04, 0x36
        /*0066*/ 	.short	(.L_156 - .L_155)
.L_155:
        /*0068*/ 	.word	0x00000008
.L_156:


//--------------------- .nv.info._Z9z_cuda_04Pjjjj --------------------------
	.section	.nv.info._Z9z_cuda_04Pjjjj,"",@"SHT_CUDA_INFO"
	.sectionflags	@""
	.align	4


	//----- nvinfo : EIATTR_CUDA_API_VERSION
	.align		4
        /*0000*/ 	.byte	0x04, 0x37
        /*0002*/ 	.short	(.L_158 - .L_157)
.L_157:
        /*0004*/ 	.word	0x00000082


	//----- nvinfo : EIATTR_KPARAM_INFO
	.align		4
.L_158:
        /*0008*/ 	.byte	0x04, 0x17
        /*000a*/ 	.short	(.L_160 - .L_159)
.L_159:
        /*000c*/ 	.word	0x00000000
        /*0010*/ 	.short	0x0003
        /*0012*/ 	.short	0x0010
        /*0014*/ 	.byte	0x00, 0xf0, 0x11, 0x00


	//----- nvinfo : EIATTR_KPARAM_INFO
	.align		4
.L_160:
        /*0018*/ 	.byte	0x04, 0x17
        /*001a*/ 	.short	(.L_162 - .L_161)
.L_161:
        /*001c*/ 	.word	0x00000000
        /*0020*/ 	.short	0x0002
        /*0022*/ 	.short	0x000c
        /*0024*/ 	.byte	0x00, 0xf0, 0x11, 0x00


	//----- nvinfo : EIATTR_KPARAM_INFO
	.align		4
.L_162:
        /*0028*/ 	.byte	0x04, 0x17
        /*002a*/ 	.short	(.L_164 - .L_163)
.L_163:
        /*002c*/ 	.word	0x00000000
        /*0030*/ 	.short	0x0001
        /*0032*/ 	.short	0x0008
        /*0034*/ 	.byte	0x00, 0xf0, 0x11, 0x00


	//----- nvinfo : EIATTR_KPARAM_INFO
	.align		4
.L_164:
        /*0038*/ 	.byte	0x04, 0x17
        /*003a*/ 	.short	(.L_166 - .L_165)
.L_165:
        /*003c*/ 	.word	0x00000000
        /*0040*/ 	.short	0x0000
        /*0042*/ 	.short	0x0000
        /*0044*/ 	.byte	0x00, 0xf5, 0x21, 0x00


	//----- nvinfo : EIATTR_SPARSE_MMA_MASK
	.align		4
.L_166:
        /*0048*/ 	.byte	0x03, 0x50
        /*004a*/ 	.short	0x0000


	//----- nvinfo : EIATTR_MAXREG_COUNT
	.align		4
        /*004c*/ 	.byte	0x03, 0x1b
        /*004e*/ 	.short	0x00ff


	//----- nvinfo : EIATTR_MERCURY_ISA_VERSION
	.align		4
        /*0050*/ 	.byte	0x03, 0x5f
        /*0052*/ 	.short	0x0101


	//----- nvinfo : EIATTR_VRC_CTA_INIT_COUNT
	.align		4
        /*0054*/ 	.byte	0x02, 0x4a
	.zero		1
	.zero		1


	//----- nvinfo : EIATTR_EXIT_INSTR_OFFSETS
	.align		4
        /*0058*/ 	.byte	0x04, 0x1c
        /*005a*/ 	.short	(.L_168 - .L_167)


	//   ....[0]....
.L_167:
        /*005c*/ 	.word	0x00000080


	//   ....[1]....
        /*0060*/ 	.word	0x00000130


	//----- nvinfo : EIATTR_CBANK_PARAM_SIZE
	.align		4
.L_168:
        /*0064*/ 	.byte	0x03, 0x19
        /*0066*/ 	.short	0x0014


	//----- nvinfo : EIATTR_PARAM_CBANK
	.align		4
        /*0068*/ 	.byte	0x04, 0x0a
        /*006a*/ 	.short	(.L_170 - .L_169)
	.align		4
.L_169:
        /*006c*/ 	.word	index@(.nv.constant0._Z9z_cuda_04Pjjjj)
        /*0070*/ 	.short	0x0380
        /*0072*/ 	.short	0x0014


	//----- nvinfo : EIATTR_SW_WAR
	.align		4
.L_170:
        /*0074*/ 	.byte	0x04, 0x36
        /*0076*/ 	.short	(.L_172 - .L_171)
.L_171:
        /*0078*/ 	.word	0x00000008
.L_172:


//--------------------- .nv.info._Z9z_cuda_03PjS_jjS_j --------------------------
	.section	.nv.info._Z9z_cuda_03PjS_jjS_j,"",@"SHT_CUDA_INFO"
	.sectionflags	@""
	.align	4


	//----- nvinfo : EIATTR_CUDA_API_VERSION
	.align		4
        /*0000*/ 	.byte	0x04, 0x37
        /*0002*/ 	.short	(.L_174 - .L_173)
.L_173:
        /*0004*/ 	.word	0x00000082


	//----- nvinfo : EIATTR_KPARAM_INFO
	.align		4
.L_174:
        /*0008*/ 	.byte	0x04, 0x17
        /*000a*/ 	.short	(.L_176 - .L_175)
.L_175:
        /*000c*/ 	.word	0x00000000
        /*0010*/ 	.short	0x0005
        /*0012*/ 	.short	0x0020
        /*0014*/ 	.byte	0x00, 0xf0, 0x11, 0x00


	//----- nvinfo : EIATTR_KPARAM_INFO
	.align		4
.L_176:
        /*0018*/ 	.byte	0x04, 0x17
        /*001a*/ 	.short	(.L_178 - .L_177)
.L_177:
        /*001c*/ 	.word	0x00000000
        /*0020*/ 	.short	0x0004
        /*0022*/ 	.short	0x0018
        /*0024*/ 	.byte	0x00, 0xf5, 0x21, 0x00


	//----- nvinfo : EIATTR_KPARAM_INFO
	.align		4
.L_178:
        /*0028*/ 	.byte	0x04, 0x17
        /*002a*/ 	.short	(.L_180 - .L_179)
.L_179:
        /*002c*/ 	.word	0x00000000
        /*0030*/ 	.short	0x0003
        /*0032*/ 	.short	0x0014
        /*0034*/ 	.byte	0x00, 0xf0, 0x11, 0x00


	//----- nvinfo : EIATTR_KPARAM_INFO
	.align		4
.L_180:
        /*0038*/ 	.byte	0x04, 0x17
        /*003a*/ 	.short	(.L_182 - .L_181)
.L_181:
        /*003c*/ 	.word	0x00000000
        /*0040*/ 	.short	0x0002
        /*0042*/ 	.short	0x0010
        /*0044*/ 	.byte	0x00, 0xf0, 0x11, 0x00


	//----- nvinfo : EIATTR_KPARAM_INFO
	.align		4
.L_182:
        /*0048*/ 	.byte	0x04, 0x17
        /*004a*/ 	.short	(.L_184 - .L_183)
.L_183:
        /*004c*/ 	.word	0x00000000
        /*0050*/ 	.short	0x0001
        /*0052*/ 	.short	0x0008
        /*0054*/ 	.byte	0x00, 0xf5, 0x21, 0x00


	//----- nvinfo : EIATTR_KPARAM_INFO
	.align		4
.L_184:
        /*0058*/ 	.byte	0x04, 0x17
        /*005a*/ 	.short	(.L_186 - .L_185)
.L_185:
        /*005c*/ 	.word	0x00000000
        /*0060*/ 	.short	0x0000
        /*0062*/ 	.short	0x0000
        /*0064*/ 	.byte	0x00, 0xf5, 0x21, 0x00


	//----- nvinfo : EIATTR_SPARSE_MMA_MASK
	.align		4
.L_186:
        /*0068*/ 	.byte	0x03, 0x50
        /*006a*/ 	.short	0x0000


	//----- nvinfo : EIATTR_MAXREG_COUNT
	.align		4
        /*006c*/ 	.byte	0x03, 0x1b
        /*006e*/ 	.short	0x00ff


	//----- nvinfo : EIATTR_MERCURY_ISA_VERSION
	.align		4
        /*0070*/ 	.byte	0x03, 0x5f
        /*0072*/ 	.short	0x0101


	//----- nvinfo : EIATTR_VRC_CTA_INIT_COUNT
	.align		4
        /*0074*/ 	.byte	0x02, 0x4a
	.zero		1
	.zero		1


	//----- nvinfo : EIATTR_EXIT_INSTR_OFFSETS
	.align		4
        /*0078*/ 	.byte	0x04, 0x1c
        /*007a*/ 	.short	(.L_188 - .L_187)


	//   ....[0]....
.L_187:
        /*007c*/ 	.word	0x00000070


	//   ....[1]....
        /*0080*/ 	.word	0x00000880


	//----- nvinfo : EIATTR_CRS_STACK_SIZE
	.align		4
.L_188:
        /*0084*/ 	.byte	0x04, 0x1e
        /*0086*/ 	.short	(.L_190 - .L_189)
.L_189:
        /*0088*/ 	.word	0x00000000


	//----- nvinfo : EIATTR_CBANK_PARAM_SIZE
	.align		4
.L_190:
        /*008c*/ 	.byte	0x03, 0x19
        /*008e*/ 	.short	0x0024


	//----- nvinfo : EIATTR_PARAM_CBANK
	.align		4
        /*0090*/ 	.byte	0x04, 0x0a
        /*0092*/ 	.short	(.L_192 - .L_191)
	.align		4
.L_191:
        /*0094*/ 	.word	index@(.nv.constant0._Z9z_cuda_03PjS_jjS_j)
        /*0098*/ 	.short	0x0380
        /*009a*/ 	.short	0x0024


	//----- nvinfo : EIATTR_SW_WAR
	.align		4
.L_192:
        /*009c*/ 	.byte	0x04, 0x36
        /*009e*/ 	.short	(.L_194 - .L_193)
.L_193:
        /*00a0*/ 	.word	0x00000008
.L_194:


//--------------------- .nv.info._Z9z_cuda_02PjjS_ --------------------------
	.section	.nv.info._Z9z_cuda_02PjjS_,"",@"SHT_CUDA_INFO"
	.sectionflags	@""
	.align	4


	//----- nvinfo : EIATTR_CUDA_API_VERSION
	.align		4
        /*0000*/ 	.byte	0x04, 0x37
        /*0002*/ 	.short	(.L_196 - .L_195)
.L_195:
        /*0004*/ 	.word	0x00000082


	//----- nvinfo : EIATTR_KPARAM_INFO
	.align		4
.L_196:
        /*0008*/ 	.byte	0x04, 0x17
        /*000a*/ 	.short	(.L_198 - .L_197)
.L_197:
        /*000c*/ 	.word	0x00000000
        /*0010*/ 	.short	0x0002
        /*0012*/ 	.short	0x0010
        /*0014*/ 	.byte	0x00, 0xf5, 0x21, 0x00


	//----- nvinfo : EIATTR_KPARAM_INFO
	.align		4
.L_198:
        /*0018*/ 	.byte	0x04, 0x17
        /*001a*/ 	.short	(.L_200 - .L_199)
.L_199:
        /*001c*/ 	.word	0x00000000
        /*0020*/ 	.short	0x0001
        /*0022*/ 	.short	0x0008
        /*0024*/ 	.byte	0x00, 0xf0, 0x11, 0x00


	//----- nvinfo : EIATTR_KPARAM_INFO
	.align		4
.L_200:
        /*0028*/ 	.byte	0x04, 0x17
        /*002a*/ 	.short	(.L_202 - .L_201)
.L_201:
        /*002c*/ 	.word	0x00000000
        /*0030*/ 	.short	0x0000
        /*0032*/ 	.short	0x0000
        /*0034*/ 	.byte	0x00, 0xf5, 0x21, 0x00


	//----- nvinfo : EIATTR_SPARSE_MMA_MASK
	.align		4
.L_202:
        /*0038*/ 	.byte	0x03, 0x50
        /*003a*/ 	.short	0x0000


	//----- nvinfo : EIATTR_MAXREG_COUNT
	.align		4
        /*003c*/ 	.byte	0x03, 0x1b
        /*003e*/ 	.short	0x00ff


	//----- nvinfo : EIATTR_MERCURY_ISA_VERSION
	.align		4
        /*0040*/ 	.byte	0x03, 0x5f
        /*0042*/ 	.short	0x0101


	//----- nvinfo : EIATTR_VRC_CTA_INIT_COUNT
	.align		4
        /*0044*/ 	.byte	0x02, 0x4a
	.zero		1
	.zero		1


	//----- nvinfo : EIATTR_EXIT_INSTR_OFFSETS
	.align		4
        /*0048*/ 	.byte	0x04, 0x1c
        /*004a*/ 	.short	(.L_204 - .L_203)


	//   ....[0]....
.L_203:
        /*004c*/ 	.word	0x00000070


	//   ....[1]....
        /*0050*/ 	.word	0x000000d0


	//   ....[2]....
        /*0054*/ 	.word	0x00000150


	//----- nvinfo : EIATTR_CBANK_PARAM_SIZE
	.align		4
.L_204:
        /*0058*/ 	.byte	0x03, 0x19
        /*005a*/ 	.short	0x0018


	//----- nvinfo : EIATTR_PARAM_CBANK
	.align		4
        /*005c*/ 	.byte	0x04, 0x0a
        /*005e*/ 	.short	(.L_206 - .L_205)
	.align		4
.L_205:
        /*0060*/ 	.word	index@(.nv.constant0._Z9z_cuda_02PjjS_)
        /*0064*/ 	.short	0x0380
        /*0066*/ 	.short	0x0018


	//----- nvinfo : EIATTR_SW_WAR
	.align		4
.L_206:
        /*0068*/ 	.byte	0x04, 0x36
        /*006a*/ 	.short	(.L_208 - .L_207)
.L_207:
        /*006c*/ 	.word	0x00000008
.L_208:


//--------------------- .nv.info._Z9z_cuda_01Pjjj --------------------------
	.section	.nv.info._Z9z_cuda_01Pjjj,"",@"SHT_CUDA_INFO"
	.sectionflags	@""
	.align	4


	//----- nvinfo : EIATTR_CUDA_API_VERSION
	.align		4
        /*0000*/ 	.byte	0x04, 0x37
        /*0002*/ 	.short	(.L_210 - .L_209)
.L_209:
        /*0004*/ 	.word	0x00000082


	//----- nvinfo : EIATTR_KPARAM_INFO
	.align		4
.L_210:
        /*0008*/ 	.byte	0x04, 0x17
        /*000a*/ 	.short	(.L_212 - .L_211)
.L_211:
        /*000c*/ 	.word	0x00000000
        /*0010*/ 	.short	0x0002
        /*0012*/ 	.short	0x000c
        /*0014*/ 	.byte	0x00, 0xf0, 0x11, 0x00


	//----- nvinfo : EIATTR_KPARAM_INFO
	.align		4
.L_212:
        /*0018*/ 	.byte	0x04, 0x17
        /*001a*/ 	.short	(.L_214 - .L_213)
.L_213:
        /*001c*/ 	.word	0x00000000
        /*0020*/ 	.short	0x0001
        /*0022*/ 	.short	0x0008
        /*0024*/ 	.byte	0x00, 0xf0, 0x11, 0x00


	//----- nvinfo : EIATTR_KPARAM_INFO
	.align		4
.L_214:
        /*0028*/ 	.byte	0x04, 0x17
        /*002a*/ 	.short	(.L_216 - .L_215)
.L_215:
        /*002c*/ 	.word	0x00000000
        /*0030*/ 	.short	0x0000
        /*0032*/ 	.short	0x0000
        /*0034*/ 	.byte	0x00, 0xf5, 0x21, 0x00


	//----- nvinfo : EIATTR_SPARSE_MMA_MASK
	.align		4
.L_216:
        /*0038*/ 	.byte	0x03, 0x50
        /*003a*/ 	.short	0x0000


	//----- nvinfo : EIATTR_MAXREG_COUNT
	.align		4
        /*003c*/ 	.byte	0x03, 0x1b
        /*003e*/ 	.short	0x00ff


	//----- nvinfo : EIATTR_MERCURY_ISA_VERSION
	.align		4
        /*0040*/ 	.byte	0x03, 0x5f
        /*0042*/ 	.short	0x0101


	//----- nvinfo : EIATTR_VRC_CTA_INIT_COUNT
	.align		4
        /*0044*/ 	.byte	0x02, 0x4a
	.zero		1
	.zero		1


	//----- nvinfo : EIATTR_EXIT_INSTR_OFFSETS
	.align		4
        /*0048*/ 	.byte	0x04, 0x1c
        /*004a*/ 	.short	(.L_218 - .L_217)


	//   ....[0]....
.L_217:
        /*004c*/ 	.word	0x00000090


	//   ....[1]....
        /*0050*/ 	.word	0x00000160


	//----- nvinfo : EIATTR_CBANK_PARAM_SIZE
	.align		4
.L_218:
        /*0054*/ 	.byte	0x03, 0x19
        /*0056*/ 	.short	0x0010


	//----- nvinfo : EIATTR_PARAM_CBANK
	.align		4
        /*0058*/ 	.byte	0x04, 0x0a
        /*005a*/ 	.short	(.L_220 - .L_219)
	.align		4
.L_219:
        /*005c*/ 	.word	index@(.nv.constant0._Z9z_cuda_01Pjjj)
        /*0060*/ 	.short	0x0380
        /*0062*/ 	.short	0x0010


	//----- nvinfo : EIATTR_SW_WAR
	.align		4
.L_220:
        /*0064*/ 	.byte	0x04, 0x36
        /*0066*/ 	.short	(.L_222 - .L_221)
.L_221:
        /*0068*/ 	.word	0x00000008
.L_222:


//--------------------- .nv.info._Z9z_cuda_00PcS_PjS0_jjjj --------------------------
	.section	.nv.info._Z9z_cuda_00PcS_PjS0_jjjj,"",@"SHT_CUDA_INFO"
	.sectionflags	@""
	.align	4


	//----- nvinfo : EIATTR_CUDA_API_VERSION
	.align		4
        /*0000*/ 	.byte	0x04, 0x37
        /*0002*/ 	.short	(.L_224 - .L_223)
.L_223:
        /*0004*/ 	.word	0x00000082


	//----- nvinfo : EIATTR_KPARAM_INFO
	.align		4
.L_224:
        /*0008*/ 	.byte	0x04, 0x17
        /*000a*/ 	.short	(.L_226 - .L_225)
.L_225:
        /*000c*/ 	.word	0x00000000
        /*0010*/ 	.short	0x0007
        /*0012*/ 	.short	0x002c
        /*0014*/ 	.byte	0x00, 0xf0, 0x11, 0x00


	//----- nvinfo : EIATTR_KPARAM_INFO
	.align		4
.L_226:
        /*0018*/ 	.byte	0x04, 0x17
        /*001a*/ 	.short	(.L_228 - .L_227)
.L_227:
        /*001c*/ 	.word	0x00000000
        /*0020*/ 	.short	0x0006
        /*0022*/ 	.short	0x0028
        /*0024*/ 	.byte	0x00, 0xf0, 0x11, 0x00


	//----- nvinfo : EIATTR_KPARAM_INFO
	.align		4
.L_228:
        /*0028*/ 	.byte	0x04, 0x17
        /*002a*/ 	.short	(.L_230 - .L_229)
.L_229:
        /*002c*/ 	.word	0x00000000
        /*0030*/ 	.short	0x0005
        /*0032*/ 	.short	0x0024
        /*0034*/ 	.byte	0x00, 0xf0, 0x11, 0x00


	//----- nvinfo : EIATTR_KPARAM_INFO
	.align		4
.L_230:
        /*0038*/ 	.byte	0x04, 0x17
        /*003a*/ 	.short	(.L_232 - .L_231)
.L_231:
        /*003c*/ 	.word	0x00000000
        /*0040*/ 	.short	0x0004
        /*0042*/ 	.short	0x0020
        /*0044*/ 	.byte	0x00, 0xf0, 0x11, 0x00


	//----- nvinfo : EIATTR_KPARAM_INFO
	.align		4
.L_232:
        /*0048*/ 	.byte	0x04, 0x17
        /*004a*/ 	.short	(.L_234 - .L_233)
.L_233:
        /*004c*/ 	.word	0x00000000
        /*0050*/ 	.short	0x0003
        /*0052*/ 	.short	0x0018
        /*0054*/ 	.byte	0x00, 0xf5, 0x21, 0x00


	//----- nvinfo : EIATTR_KPARAM_INFO
	.align		4
.L_234:
        /*0058*/ 	.byte	0x04, 0x17
        /*005a*/ 	.short	(.L_236 - .L_235)
.L_235:
        /*005c*/ 	.word	0x00000000
        /*0060*/ 	.short	0x0002
        /*0062*/ 	.short	0x0010
        /*0064*/ 	.byte	0x00, 0xf5, 0x21, 0x00


	//----- nvinfo : EIATTR_KPARAM_INFO
	.align		4
.L_236:
        /*0068*/ 	.byte	0x04, 0x17
        /*006a*/ 	.short	(.L_238 - .L_237)
.L_237:
        /*006c*/ 	.word	0x00000000
        /*0070*/ 	.short	0x0001
        /*0072*/ 	.short	0x0008
        /*0074*/ 	.byte	0x00, 0xf5, 0x21, 0x00


	//----- nvinfo : EIATTR_KPARAM_INFO
	.align		4
.L_238:
        /*0078*/ 	.byte	0x04, 0x17
        /*007a*/ 	.short	(.L_240 - .L_239)
.L_239:
        /*007c*/ 	.word	0x00000000
        /*0080*/ 	.short	0x0000
        /*0082*/ 	.short	0x0000
        /*0084*/ 	.byte	0x00, 0xf5, 0x21, 0x00


	//----- nvinfo : EIATTR_SPARSE_MMA_MASK
	.align		4
.L_240:
        /*0088*/ 	.byte	0x03, 0x50
        /*008a*/ 	.short	0x0000


	//----- nvinfo : EIATTR_MAXREG_COUNT
	.align		4
        /*008c*/ 	.byte	0x03, 0x1b
        /*008e*/ 	.short	0x00ff


	//----- nvinfo : EIATTR_MERCURY_ISA_VERSION
	.align		4
        /*0090*/ 	.byte	0x03, 0x5f
        /*0092*/ 	.short	0x0101


	//----- nvinfo : EIATTR_VRC_CTA_INIT_COUNT
	.align		4
        /*0094*/ 	.byte	0x02, 0x4a
	.zero		1
	.zero		1


	//----- nvinfo : EIATTR_EXIT_INSTR_OFFSETS
	.align		4
        /*0098*/ 	.byte	0x04, 0x1c
        /*009a*/ 	.short	(.L_242 - .L_241)


	//   ....[0]....
.L_241:
        /*009c*/ 	.word	0x00000180


	//   ....[1]....
        /*00a0*/ 	.word	0x00000240


	//----- nvinfo : EIATTR_CRS_STACK_SIZE
	.align		4
.L_242:
        /*00a4*/ 	.byte	0x04, 0x1e
        /*00a6*/ 	.short	(.L_244 - .L_243)
.L_243:
        /*00a8*/ 	.word	0x00000000


	//----- nvinfo : EIATTR_CBANK_PARAM_SIZE
	.align		4
.L_244:
        /*00ac*/ 	.byte	0x03, 0x19
        /*00ae*/ 	.short	0x0030


	//----- nvinfo : EIATTR_PARAM_CBANK
	.align		4
        /*00b0*/ 	.byte	0x04, 0x0a
        /*00b2*/ 	.short	(.L_246 - .L_245)
	.align		4
.L_245:
        /*00b4*/ 	.word	index@(.nv.constant0._Z9z_cuda_00PcS_PjS0_jjjj)
        /*00b8*/ 	.short	0x0380
        /*00ba*/ 	.short	0x0030


	//----- nvinfo : EIATTR_SW_WAR
	.align		4
.L_246:
        /*00bc*/ 	.byte	0x04, 0x36
        /*00be*/ 	.short	(.L_248 - .L_247)
.L_247:
        /*00c0*/ 	.word	0x00000008
.L_248:


//--------------------- .nv.callgraph             --------------------------
	.section	.nv.callgraph,"",@"SHT_CUDA_CALLGRAPH"
	.align	4
	.sectionentsize	8
	.align		4
        /*0000*/ 	.word	0x00000000
	.align		4
        /*0004*/ 	.word	0xffffffff
	.align		4
        /*0008*/ 	.word	0x00000000
	.align		4
        /*000c*/ 	.word	0xfffffffe
	.align		4
        /*0010*/ 	.word	0x00000000
	.align		4
        /*0014*/ 	.word	0xfffffffd
	.align		4
        /*0018*/ 	.word	0x00000000
	.align		4
        /*001c*/ 	.word	0xfffffffc


//--------------------- .nv.constant4             --------------------------
	.section	.nv.constant4,"a",@progbits
	.align	8
	.align		8
.nv.constant4:
        /*0000*/ 	.dword	precalc_xorwow_matrix
	.align		8
        /*0008*/ 	.dword	precalc_xorwow_offset_matrix
	.align		8
        /*0010*/ 	.dword	mrg32k3aM1
	.align		8
        /*0018*/ 	.dword	mrg32k3aM2
	.align		8
        /*0020*/ 	.dword	mrg32k3aM1SubSeq
	.align		8
        /*0028*/ 	.dword	mrg32k3aM2SubSeq
	.align		8
        /*0030*/ 	.dword	mrg32k3aM1Seq
	.align		8
        /*0038*/ 	.dword	mrg32k3aM2Seq


//--------------------- .nv.constant3             --------------------------
	.section	.nv.constant3,"a",@progbits
	.align	8
.nv.constant3:
	.type		__cr_lgamma_table,@object
	.size		__cr_lgamma_table,(.L_8 - __cr_lgamma_table)
__cr_lgamma_table:
        /*0000*/ 	.byte	0x00, 0x00, 0x00, 0x00, 0x00, 0x00, 0x00, 0x00, 0x00, 0x00, 0x00, 0x00, 0x00, 0x00, 0x00, 0x00
        /*0010*/ 	.byte	0xef, 0x39, 0xfa, 0xfe, 0x42, 0x2e, 0xe6, 0x3f, 0x02, 0x20, 0x2a, 0xfa, 0x0b, 0xab, 0xfc, 0x3f
        /*0020*/ 	.byte	0xf9, 0x2c, 0x92, 0x7c, 0xa7, 0x6c, 0x09, 0x40, 0xc9, 0x79, 0x44, 0x3c, 0x64, 0x26, 0x13, 0x40
        /*0030*/ 	.byte	0xca, 0x01, 0xcf, 0x3a, 0x27, 0x51, 0x1a, 0x40, 0x30, 0xcc, 0x2d, 0xf3, 0xe1, 0x0c, 0x21, 0x40
        /*0040*/ 	.byte	0x0d, 0xb7, 0xfc, 0x82, 0x8e, 0x35, 0x25, 0x40
.L_8:


//--------------------- .text._Z7gpu_proPjS_jjj   --------------------------
	.section	.text._Z7gpu_proPjS_jjj,"ax",@progbits
	.align	128
        .global         _Z7gpu_proPjS_jjj
        .type           _Z7gpu_proPjS_jjj,@function
        .size           _Z7gpu_proPjS_jjj,(.L_x_35 - _Z7gpu_proPjS_jjj)
        .other          _Z7gpu_proPjS_jjj,@"STO_CUDA_ENTRY STV_DEFAULT"
_Z7gpu_proPjS_jjj:
.text._Z7gpu_proPjS_jjj:
[----:B------:R-:W-:Y:S01]  /*0000*/  LDC R1, c[0x0][0x37c] ;  /* 0x0000df00ff017b82 */ /* 0x000fe20000000800 */
[----:B------:R-:W0:Y:S07]  /*0010*/  S2R R0, SR_TID.X ;  /* 0x0000000000007919 */ /* 0x000e2e0000002100 */
[----:B------:R-:W0:Y:S01]  /*0020*/  S2UR UR4, SR_CTAID.X ;  /* 0x00000000000479c3 */ /* 0x000e220000002500 */
[----:B------:R-:W1:Y:S07]  /*0030*/  LDCU UR5, c[0x0][0x398] ;  /* 0x00007300ff0577ac */ /* 0x000e6e0008000800 */
[----:B------:R-:W0:Y:S02]  /*0040*/  LDC R5, c[0x0][0x360] ;  /* 0x0000d800ff057b82 */ /* 0x000e240000000800 */
[----:B0-----:R-:W-:-:S05]  /*0050*/  IMAD R5, R5, UR4, R0 ;  /* 0x0000000405057c24 */ /* 0x001fca000f8e0200 */
[----:B-1----:R-:W-:-:S13]  /*0060*/  ISETP.GE.U32.AND P0, PT, R5, UR5, PT ;  /* 0x0000000505007c0c */ /* 0x002fda000bf06070 */
[----:B------:R-:W-:Y:S05]  /*0070*/  @P0 EXIT ;  /* 0x000000000000094d */ /* 0x000fea0003800000 */
[----:B------:R-:W0:Y:S01]  /*0080*/  LDC.64 R2, c[0x0][0x388] ;  /* 0x0000e200ff027b82 */ /* 0x000e220000000a00 */
[----:B------:R-:W1:Y:S07]  /*0090*/  LDCU.64 UR6, c[0x0][0x358] ;  /* 0x00006b00ff0677ac */ /* 0x000e6e0008000a00 */
[----:B------:R-:W2:Y:S08]  /*00a0*/  LDC R6, c[0x0][0x390] ;  /* 0x0000e400ff067b82 */ /* 0x000eb00000000800 */
[----:B------:R-:W3:Y:S01]  /*00b0*/  LDC.64 R8, c[0x0][0x380] ;  /* 0x0000e000ff087b82 */ /* 0x000ee20000000a00 */
[----:B0-----:R-:W-:-:S06]  /*00c0*/  IMAD.WIDE.U32 R2, R5, 0x4, R2 ;  /* 0x0000000405027825 */ /* 0x001fcc00078e0002 */
[----:B-1----:R-:W4:Y:S01]  /*00d0*/  LDG.E R3, desc[UR6][R2.64] ;  /* 0x0000000602037981 */ /* 0x002f22000c1e1900 */
[----:B--2---:R-:W-:Y:S01]  /*00e0*/  ISETP.GE.U32.AND P0, PT, R6, 0x2, PT ;  /* 0x000000020600780c */ /* 0x004fe20003f06070 */
[----:B------:R-:W-:-:S04]  /*00f0*/  IMAD R0, R5, R6, RZ ;  /* 0x0000000605007224 */ /* 0x000fc800078e02ff */
[----:B---3--:R-:W-:-:S05]  /*0100*/  IMAD.WIDE.U32 R4, R0, 0x4, R8 ;  /* 0x0000000400047825 */ /* 0x008fca00078e0008 */
[----:B----4-:R0:W-:Y:S03]  /*0110*/  STG.E desc[UR6][R4.64], R3 ;  /* 0x0000000304007986 */ /* 0x0101e6000c101906 */
[----:B------:R-:W-:Y:S05]  /*0120*/  @!P0 EXIT ;  /* 0x000000000000894d */ /* 0x000fea0003800000 */
[----:B------:R-:W-:Y:S01]  /*0130*/  IADD3 R2, PT, PT, R6, -0x2, RZ ;  /* 0xfffffffe06027810 */ /* 0x000fe20007ffe0ff */
[----:B------:R-:W-:-:S03]  /*0140*/  UMOV UR5, 0x1 ;  /* 0x0000000100057882 */ /* 0x000fc60000000000 */
[----:B------:R-:W-:Y:S02]  /*0150*/  ISETP.GE.U32.AND P0, PT, R2, 0x7, PT ;  /* 0x000000070200780c */ /* 0x000fe40003f06070 */
[----:B------:R-:W-:-:S04]  /*0160*/  IADD3 R2, PT, PT, R6, -0x1, RZ ;  /* 0xffffffff06027810 */ /* 0x000fc80007ffe0ff */
[----:B------:R-:W-:-:S07]  /*0170*/  LOP3.LUT R26, R2, 0x7, RZ, 0xc0, !PT ;  /* 0x00000007021a7812 */ /* 0x000fce00078ec0ff */
[----:B------:R-:W-:Y:S05]  /*0180*/  @!P0 BRA `(.L_x_0) ;  /* 0x00000008005c8947 */ /* 0x000fea0003800000 */
[----:B0-----:R-:W-:Y:S01]  /*0190*/  LOP3.LUT R4, R2, 0xfffffff8, RZ, 0xc0, !PT ;  /* 0xfffffff802047812 */ /* 0x001fe200078ec0ff */
[----:B------:R-:W0:Y:S01]  /*01a0*/  LDCU UR8, c[0x0][0x394] ;  /* 0x00007280ff0877ac */ /* 0x000e220008000800 */
[----:B------:R-:W-:Y:S02]  /*01b0*/  MOV R5, R0 ;  /* 0x0000000000057202 */ /* 0x000fe40000000f00 */
[----:B------:R-:W-:Y:S01]  /*01c0*/  IADD3 R4, PT, PT, -R4, RZ, RZ ;  /* 0x000000ff04047210 */ /* 0x000fe20007ffe1ff */
[----:B------:R-:W-:-:S06]  /*01d0*/  UMOV UR5, 0x4 ;  /* 0x0000000400057882 */ /* 0x000fcc0000000000 */
.L_x_1:
[----:B01----:R-:W-:Y:S01]  /*01e0*/  IMAD.WIDE.U32 R6, R3, UR8, RZ ;  /* 0x0000000803067c25 */ /* 0x003fe2000f8e00ff */
[----:B------:R-:W-:Y:S01]  /*01f0*/  UMOV UR4, URZ ;  /* 0x000000ff00047c82 */ /* 0x000fe20008000000 */
[----:B------:R-:W-:Y:S01]  /*0200*/  IADD3 R21, PT, PT, R5, 0x1, RZ ;  /* 0x0000000105157810 */ /* 0x000fe20007ffe0ff */
[----:B------:R-:W-:Y:S01]  /*0210*/  UIADD3 UR5, UPT, UPT, UR5, 0x8, URZ ;  /* 0x0000000805057890 */ /* 0x000fe2000fffe0ff */
[----:B------:R-:W-:Y:S02]  /*0220*/  IADD3 R4, PT, PT, R4, 0x8, RZ ;  /* 0x0000000804047810 */ /* 0x000fe40007ffe0ff */
[----:B------:R-:W-:Y:S01]  /*0230*/  IADD3 R7, PT, PT, R7, UR4, RZ ;  /* 0x0000000407077c10 */ /* 0x000fe2000fffe0ff */
[----:B------:R-:W-:-:S04]  /*0240*/  IMAD.WIDE.U32 R20, R21, 0x4, R8 ;  /* 0x0000000415147825 */ /* 0x000fc800078e0008 */
[----:B------:R-:W-:-:S04]  /*0250*/  IMAD.WIDE.U32 R10, R7, -0x35261707, RZ ;  /* 0xcad9e8f9070a7825 */ /* 0x000fc800078e00ff */
[----:B------:R-:W-:-:S04]  /*0260*/  IMAD.WIDE.U32 R12, P0, R6, 0x3c3c3c3b, R10 ;  /* 0x3c3c3c3b060c7825 */ /* 0x000fc8000780000a */
[----:B------:R-:W-:Y:S01]  /*0270*/  IMAD.WIDE.U32 R10, R6, -0x35261707, RZ ;  /* 0xcad9e8f9060a7825 */ /* 0x000fe200078e00ff */
[----:B------:R-:W-:Y:S02]  /*0280*/  IADD3.X R15, PT, PT, RZ, RZ, RZ, P0, !PT ;  /* 0x000000ffff0f7210 */ /* 0x000fe400007fe4ff */
[----:B------:R-:W-:Y:S02]  /*0290*/  MOV R14, R13 ;  /* 0x0000000d000e7202 */ /* 0x000fe40000000f00 */
[----:B------:R-:W-:-:S05]  /*02a0*/  IADD3 RZ, P0, PT, R11, R12, RZ ;  /* 0x0000000c0bff7210 */ /* 0x000fca0007f1e0ff */
[----:B------:R-:W-:-:S05]  /*02b0*/  IMAD.WIDE.U32.X R10, R7, 0x3c3c3c3b, R14, P0 ;  /* 0x3c3c3c3b070a7825 */ /* 0x000fca00000e040e */
[--C-:B------:R-:W-:Y:S02]  /*02c0*/  SHF.R.U64 R3, R10, 0x1d, R11.reuse ;  /* 0x0000001d0a037819 */ /* 0x100fe4000000120b */
[----:B------:R-:W-:-:S03]  /*02d0*/  SHF.R.U32.HI R10, RZ, 0x1d, R11 ;  /* 0x0000001dff0a7819 */ /* 0x000fc6000001160b */
[----:B------:R-:W-:-:S04]  /*02e0*/  IMAD.WIDE.U32 R24, R3, 0x77ffffff, R6 ;  /* 0x77ffffff03187825 */ /* 0x000fc800078e0006 */
[----:B------:R-:W-:Y:S01]  /*02f0*/  IMAD R10, R10, 0x77ffffff, RZ ;  /* 0x77ffffff0a0a7824 */ /* 0x000fe200078e02ff */
[----:B------:R0:W-:Y:S01]  /*0300*/  STG.E desc[UR6][R20.64], R24 ;  /* 0x0000001814007986 */ /* 0x0001e2000c101906 */
[----:B------:R-:W-:-:S03]  /*0310*/  IMAD.WIDE.U32 R28, R24, UR8, RZ ;  /* 0x00000008181c7c25 */ /* 0x000fc6000f8e00ff */
[----:B------:R-:W-:Y:S02]  /*0320*/  IADD3 R3, PT, PT, R25, -R3, R10 ;  /* 0x8000000319037210 */ /* 0x000fe40007ffe00a */
[----:B------:R-:W-:-:S03]  /*0330*/  IADD3 R25, PT, PT, R5, 0x2, RZ ;  /* 0x0000000205197810 */ /* 0x000fc60007ffe0ff */
[----:B------:R-:W-:Y:S02]  /*0340*/  IMAD R3, R3, UR8, RZ ;  /* 0x0000000803037c24 */ /* 0x000fe4000f8e02ff */
[----:B0-----:R-:W-:-:S03]  /*0350*/  IMAD.WIDE.U32 R24, R25, 0x4, R8 ;  /* 0x0000000419187825 */ /* 0x001fc600078e0008 */
[----:B------:R-:W-:-:S05]  /*0360*/  IADD3 R29, PT, PT, R29, R3, RZ ;  /* 0x000000031d1d7210 */ /* 0x000fca0007ffe0ff */
        /* <DEDUP_REMOVED lines=13> */
[----:B------:R-:W-:-:S05]  /*0440*/  IADD3 R3, PT, PT, R29, -R3, R6 ;  /* 0x800000031d037210 */ /* 0x000fca0007ffe006 */
[----:B------:R-:W-:Y:S01]  /*0450*/  IMAD R3, R3, UR8, RZ ;  /* 0x0000000803037c24 */ /* 0x000fe2000f8e02ff */
[----:B0-----:R-:W-:-:S04]  /*0460*/  IADD3 R25, PT, PT, R5, 0x3, RZ ;  /* 0x0000000305197810 */ /* 0x001fc80007ffe0ff */
[----:B------:R-:W-:Y:S01]  /*0470*/  IADD3 R23, PT, PT, R23, R3, RZ ;  /* 0x0000000317177210 */ /* 0x000fe20007ffe0ff */
        /* <DEDUP_REMOVED lines=15> */
[----:B------:R-:W-:-:S05]  /*0570*/  IMAD R3, R3, UR8, RZ ;  /* 0x0000000803037c24 */ /* 0x000fca000f8e02ff */
        /* <DEDUP_REMOVED lines=11> */
[----:B------:R-:W-:Y:S02]  /*0630*/  IMAD R6, R6, 0x77ffffff, RZ ;  /* 0x77ffffff06067824 */ /* 0x000fe400078e02ff */
[----:B------:R-:W-:-:S03]  /*0640*/  IMAD.WIDE.U32 R14, R18, UR8, RZ ;  /* 0x00000008120e7c25 */ /* 0x000fc6000f8e00ff */
[----:B------:R-:W-:Y:S01]  /*0650*/  IADD3 R3, PT, PT, R19, -R3, R6 ;  /* 0x8000000313037210 */ /* 0x000fe20007ffe006 */
[----:B------:R-:W-:-:S04]  /*0660*/  IMAD.WIDE.U32 R10, R14, -0x35261707, RZ ;  /* 0xcad9e8f90e0a7825 */ /* 0x000fc800078e00ff */
[----:B------:R-:W-:-:S05]  /*0670*/  IMAD R3, R3, UR8, RZ ;  /* 0x0000000803037c24 */ /* 0x000fca000f8e02ff */
[----:B------:R-:W-:-:S05]  /*0680*/  IADD3 R15, PT, PT, R15, R3, RZ ;  /* 0x000000030f0f7210 */ /* 0x000fca0007ffe0ff */
[----:B------:R-:W-:-:S04]  /*0690*/  IMAD.WIDE.U32 R6, R15, -0x35261707, RZ ;  /* 0xcad9e8f90f067825 */ /* 0x000fc800078e00ff */
[----:B------:R-:W-:-:S05]  /*06a0*/  IMAD.WIDE.U32 R6, P0, R14, 0x3c3c3c3b, R6 ;  /* 0x3c3c3c3b0e067825 */ /* 0x000fca0007800006 */
[----:B------:R-:W-:Y:S02]  /*06b0*/  IADD3.X R13, PT, PT, RZ, RZ, RZ, P0, !PT ;  /* 0x000000ffff0d7210 */ /* 0x000fe400007fe4ff */
[----:B------:R-:W-:Y:S02]  /*06c0*/  IADD3 RZ, P0, PT, R11, R6, RZ ;  /* 0x000000060bff7210 */ /* 0x000fe40007f1e0ff */
[----:B------:R-:W-:-:S05]  /*06d0*/  MOV R12, R7 ;  /* 0x00000007000c7202 */ /* 0x000fca0000000f00 */
[----:B------:R-:W-:-:S05]  /*06e0*/  IMAD.WIDE.U32.X R12, R15, 0x3c3c3c3b, R12, P0 ;  /* 0x3c3c3c3b0f0c7825 */ /* 0x000fca00000e040c */
[--C-:B------:R-:W-:Y:S02]  /*06f0*/  SHF.R.U64 R3, R12, 0x1d, R13.reuse ;  /* 0x0000001d0c037819 */ /* 0x100fe4000000120d */
[----:B------:R-:W-:-:S03]  /*0700*/  SHF.R.U32.HI R12, RZ, 0x1d, R13 ;  /* 0x0000001dff0c7819 */ /* 0x000fc6000001160d */
[----:B------:R-:W-:-:S04]  /*0710*/  IMAD.WIDE.U32 R10, R3, 0x77ffffff, R14 ;  /* 0x77ffffff030a7825 */ /* 0x000fc800078e000e */
[----:B------:R-:W-:Y:S02]  /*0720*/  IMAD R12, R12, 0x77ffffff, RZ ;  /* 0x77ffffff0c0c7824 */ /* 0x000fe400078e02ff */
[----:B------:R-:W-:-:S03]  /*0730*/  IMAD.WIDE.U32 R16, R10, UR8, RZ ;  /* 0x000000080a107c25 */ /* 0x000fc6000f8e00ff */
[----:B------:R-:W-:Y:S02]  /*0740*/  IADD3 R3, PT, PT, R11, -R3, R12 ;  /* 0x800000030b037210 */ /* 0x000fe40007ffe00c */
[----:B------:R-:W-:Y:S01]  /*0750*/  IADD3 R11, PT, PT, R5, 0x4, RZ ;  /* 0x00000004050b7810 */ /* 0x000fe20007ffe0ff */
        /* <DEDUP_REMOVED lines=27> */
[----:B------:R-:W-:-:S05]  /*0910*/  IMAD R16, R16, 0x77ffffff, RZ ;  /* 0x77ffffff10107824 */ /* 0x000fca00078e02ff */
[----:B------:R-:W-:Y:S01]  /*0920*/  IADD3 R3, PT, PT, R13, -R3, R16 ;  /* 0x800000030d037210 */ /* 0x000fe20007ffe010 */
[----:B------:R-:W-:-:S04]  /*0930*/  IMAD.WIDE.U32 R16, R12, UR8, RZ ;  /* 0x000000080c107c25 */ /* 0x000fc8000f8e00ff */
[----:B------:R-:W-:Y:S02]  /*0940*/  IMAD R3, R3, UR8, RZ ;  /* 0x0000000803037c24 */ /* 0x000fe4000f8e02ff */
[----:B------:R-:W-:-:S03]  /*0950*/  IMAD.WIDE.U32 R28, R16, -0x35261707, RZ ;  /* 0xcad9e8f9101c7825 */ /* 0x000fc600078e00ff */
[----:B------:R-:W-:Y:S02]  /*0960*/  IADD3 R3, PT, PT, R17, R3, RZ ;  /* 0x0000000311037210 */ /* 0x000fe40007ffe0ff */
[----:B------:R-:W-:-:S03]  /*0970*/  IADD3 R17, PT, PT, R5, 0x7, RZ ;  /* 0x0000000705117810 */ /* 0x000fc60007ffe0ff */
[----:B------:R-:W-:-:S04]  /*0980*/  IMAD.WIDE.U32 R20, R3, -0x35261707, RZ ;  /* 0xcad9e8f903147825 */ /* 0x000fc800078e00ff */
[----:B------:R-:W-:-:S05]  /*0990*/  IMAD.WIDE.U32 R20, P0, R16, 0x3c3c3c3b, R20 ;  /* 0x3c3c3c3b10147825 */ /* 0x000fca0007800014 */
[----:B------:R-:W-:Y:S02]  /*09a0*/  IADD3.X R7, PT, PT, RZ, RZ, RZ, P0, !PT ;  /* 0x000000ffff077210 */ /* 0x000fe400007fe4ff */
[----:B------:R-:W-:Y:S02]  /*09b0*/  IADD3 RZ, P0, PT, R29, R20, RZ ;  /* 0x000000141dff7210 */ /* 0x000fe40007f1e0ff */
[----:B------:R-:W-:Y:S01]  /*09c0*/  MOV R6, R21 ;  /* 0x0000001500067202 */ /* 0x000fe20000000f00 */
[----:B------:R-:W-:Y:S01]  /*09d0*/  IMAD.WIDE.U32 R20, R11, 0x4, R8 ;  /* 0x000000040b147825 */ /* 0x000fe200078e0008 */
[----:B------:R-:W-:-:S03]  /*09e0*/  IADD3 R29, PT, PT, R5, 0x5, RZ ;  /* 0x00000005051d7810 */ /* 0x000fc60007ffe0ff */
[----:B------:R-:W-:Y:S01]  /*09f0*/  IMAD.WIDE.U32.X R6, R3, 0x3c3c3c3b, R6, P0 ;  /* 0x3c3c3c3b03067825 */ /* 0x000fe200000e0406 */
[----:B------:R-:W-:Y:S01]  /*0a00*/  ISETP.NE.AND P0, PT, R4, RZ, PT ;  /* 0x000000ff0400720c */ /* 0x000fe20003f05270 */
[----:B------:R1:W-:Y:S02]  /*0a10*/  STG.E desc[UR6][R20.64], R18 ;  /* 0x0000001214007986 */ /* 0x0003e4000c101906 */
[----:B------:R-:W-:Y:S01]  /*0a20*/  IMAD.WIDE.U32 R28, R29, 0x4, R8 ;  /* 0x000000041d1c7825 */ /* 0x000fe200078e0008 */
[----:B------:R-:W-:Y:S02]  /*0a30*/  SHF.R.U64 R3, R6, 0x1d, R7 ;  /* 0x0000001d06037819 */ /* 0x000fe40000001207 */
[C---:B------:R-:W-:Y:S02]  /*0a40*/  IADD3 R7, PT, PT, R5.reuse, 0x6, RZ ;  /* 0x0000000605077810 */ /* 0x040fe40007ffe0ff */
[----:B------:R-:W-:Y:S01]  /*0a50*/  IADD3 R5, PT, PT, R5, 0x8, RZ ;  /* 0x0000000805057810 */ /* 0x000fe20007ffe0ff */
[----:B------:R-:W-:Y:S01]  /*0a60*/  IMAD R3, R3, 0x77ffffff, R16 ;  /* 0x77ffffff03037824 */ /* 0x000fe200078e0210 */
[----:B------:R1:W-:Y:S01]  /*0a70*/  STG.E desc[UR6][R28.64], R10 ;  /* 0x0000000a1c007986 */ /* 0x0003e2000c101906 */
[----:B------:R-:W-:-:S04]  /*0a80*/  IMAD.WIDE.U32 R6, R7, 0x4, R8 ;  /* 0x0000000407067825 */ /* 0x000fc800078e0008 */
[--C-:B------:R-:W-:Y:S01]  /*0a90*/  IMAD.WIDE.U32 R16, R17, 0x4, R8.reuse ;  /* 0x0000000411107825 */ /* 0x100fe200078e0008 */
[----:B------:R1:W-:Y:S03]  /*0aa0*/  STG.E desc[UR6][R6.64], R14 ;  /* 0x0000000e06007986 */ /* 0x0003e6000c101906 */
[----:B0-----:R-:W-:Y:S01]  /*0ab0*/  IMAD.WIDE.U32 R22, R5, 0x4, R8 ;  /* 0x0000000405167825 */ /* 0x001fe200078e0008 */
[----:B------:R1:W-:Y:S04]  /*0ac0*/  STG.E desc[UR6][R16.64], R12 ;  /* 0x0000000c10007986 */ /* 0x0003e8000c101906 */
[----:B------:R1:W-:Y:S01]  /*0ad0*/  STG.E desc[UR6][R22.64], R3 ;  /* 0x0000000316007986 */ /* 0x0003e2000c101906 */
[----:B------:R-:W-:Y:S05]  /*0ae0*/  @P0 BRA `(.L_x_1) ;  /* 0xfffffff400bc0947 */ /* 0x000fea000383ffff */
[----:B------:R-:W-:-:S12]  /*0af0*/  UIADD3 UR5, UPT, UPT, UR5, -0x3, URZ ;  /* 0xfffffffd05057890 */ /* 0x000fd8000fffe0ff */
.L_x_0:
[----:B------:R-:W-:-:S13]  /*0b00*/  ISETP.NE.AND P0, PT, R26, RZ, PT ;  /* 0x000000ff1a00720c */ /* 0x000fda0003f05270 */
[----:B------:R-:W-:Y:S05]  /*0b10*/  @!P0 EXIT ;  /* 0x000000000000894d */ /* 0x000fea0003800000 */
[----:B------:R-:W-:Y:S02]  /*0b20*/  ISETP.GE.U32.AND P1, PT, R26, 0x4, PT ;  /* 0x000000041a00780c */ /* 0x000fe40003f26070 */
[----:B-1----:R-:W-:-:S04]  /*0b30*/  LOP3.LUT R18, R2, 0x3, RZ, 0xc0, !PT ;  /* 0x0000000302127812 */ /* 0x002fc800078ec0ff */
[----:B------:R-:W-:-:S07]  /*0b40*/  ISETP.NE.AND P0, PT, R18, RZ, PT ;  /* 0x000000ff1200720c */ /* 0x000fce0003f05270 */
[----:B------:R-:W-:Y:S06]  /*0b50*/  @!P1 BRA `(.L_x_2) ;  /* 0x0000000400289947 */ /* 0x000fec0003800000 */
[----:B0-----:R-:W-:Y:S01]  /*0b60*/  IADD3 R3, PT, PT, R0, UR5, RZ ;  /* 0x0000000500037c10 */ /* 0x001fe2000fffe0ff */
[----:B------:R-:W0:Y:S03]  /*0b70*/  LDCU UR8, c[0x0][0x394] ;  /* 0x00007280ff0877ac */ /* 0x000e260008000800 */
[----:B------:R-:W-:-:S05]  /*0b80*/  IADD3 R5, PT, PT, R3, -0x1, RZ ;  /* 0xffffffff03057810 */ /* 0x000fca0007ffe0ff */
[----:B------:R-:W-:-:S06]  /*0b90*/  IMAD.WIDE.U32 R4, R5, 0x4, R8 ;  /* 0x0000000405047825 */ /* 0x000fcc00078e0008 */
[----:B------:R-:W0:Y:S01]  /*0ba0*/  LDG.E R4, desc[UR6][R4.64] ;  /* 0x0000000604047981 */ /* 0x000e22000c1e1900 */
[----:B------:R-:W-:Y:S01]  /*0bb0*/  UMOV UR4, URZ ;  /* 0x000000ff00047c82 */ /* 0x000fe20008000000 */
[----:B------:R-:W-:Y:S01]  /*0bc0*/  UIADD3 UR5, UPT, UPT, UR5, 0x4, URZ ;  /* 0x0000000405057890 */ /* 0x000fe2000fffe0ff */
[----:B0-----:R-:W-:-:S05]  /*0bd0*/  IMAD.WIDE.U32 R6, R4, UR8, RZ ;  /* 0x0000000804067c25 */ /* 0x001fca000f8e00ff */
[----:B------:R-:W-:-:S05]  /*0be0*/  IADD3 R7, PT, PT, R7, UR4, RZ ;  /* 0x0000000407077c10 */ /* 0x000fca000fffe0ff */
        /* <DEDUP_REMOVED lines=25> */
[----:B------:R-:W-:-:S05]  /*0d80*/  IMAD R10, R10, 0x77ffffff, RZ ;  /* 0x77ffffff0a0a7824 */ /* 0x000fca00078e02ff */
[----:B------:R-:W-:Y:S01]  /*0d90*/  IADD3 R5, PT, PT, R7, -R5, R10 ;  /* 0x8000000507057210 */ /* 0x000fe20007ffe00a */
[----:B------:R-:W-:-:S04]  /*0da0*/  IMAD.WIDE.U32 R10, R6, UR8, RZ ;  /* 0x00000008060a7c25 */ /* 0x000fc8000f8e00ff */
        /* <DEDUP_REMOVED lines=22> */
[----:B------:R-:W-:Y:S02]  /*0f10*/  IADD3 RZ, P1, PT, R15, R16, RZ ;  /* 0x000000100fff7210 */ /* 0x000fe40007f3e0ff */
[----:B------:R-:W-:-:S03]  /*0f20*/  IADD3 R17, PT, PT, R3, 0x2, RZ ;  /* 0x0000000203117810 */ /* 0x000fc60007ffe0ff */
[----:B------:R-:W-:Y:S01]  /*0f30*/  IMAD.WIDE.U32.X R14, R5, 0x3c3c3c3b, R20, P1 ;  /* 0x3c3c3c3b050e7825 */ /* 0x000fe200008e0414 */
[----:B------:R-:W-:-:S03]  /*0f40*/  IADD3 R21, PT, PT, R3, 0x3, RZ ;  /* 0x0000000303157810 */ /* 0x000fc60007ffe0ff */
[----:B------:R-:W-:Y:S01]  /*0f50*/  IMAD.WIDE.U32 R16, R17, 0x4, R8 ;  /* 0x0000000411107825 */ /* 0x000fe200078e0008 */
[----:B------:R-:W-:Y:S02]  /*0f60*/  SHF.R.U64 R5, R14, 0x1d, R15 ;  /* 0x0000001d0e057819 */ /* 0x000fe4000000120f */
[----:B------:R-:W-:Y:S01]  /*0f70*/  IADD3 R15, PT, PT, R3, 0x1, RZ ;  /* 0x00000001030f7810 */ /* 0x000fe20007ffe0ff */
[----:B------:R-:W-:-:S04]  /*0f80*/  IMAD.WIDE.U32 R20, R21, 0x4, R8 ;  /* 0x0000000415147825 */ /* 0x000fc800078e0008 */
[----:B------:R-:W-:Y:S02]  /*0f90*/  IMAD R5, R5, 0x77ffffff, R12 ;  /* 0x77ffffff05057824 */ /* 0x000fe400078e020c */
[----:B------:R-:W-:-:S04]  /*0fa0*/  IMAD.WIDE.U32 R12, R3, 0x4, R8 ;  /* 0x00000004030c7825 */ /* 0x000fc800078e0008 */
[----:B------:R-:W-:Y:S01]  /*0fb0*/  IMAD.WIDE.U32 R14, R15, 0x4, R8 ;  /* 0x000000040f0e7825 */ /* 0x000fe200078e0008 */
[----:B------:R1:W-:Y:S04]  /*0fc0*/  STG.E desc[UR6][R12.64], R4 ;  /* 0x000000040c007986 */ /* 0x0003e8000c101906 */
[----:B------:R1:W-:Y:S04]  /*0fd0*/  STG.E desc[UR6][R14.64], R6 ;  /* 0x000000060e007986 */ /* 0x0003e8000c101906 */
[----:B------:R1:W-:Y:S04]  /*0fe0*/  STG.E desc[UR6][R16.64], R10 ;  /* 0x0000000a10007986 */ /* 0x0003e8000c101906 */
[----:B------:R1:W-:Y:S02]  /*0ff0*/  STG.E desc[UR6][R20.64], R5 ;  /* 0x0000000514007986 */ /* 0x0003e4000c101906 */
.L_x_2:
[----:B------:R-:W-:Y:S05]  /*1000*/  @!P0 EXIT ;  /* 0x000000000000894d */ /* 0x000fea0003800000 */
[----:B------:R-:W-:Y:S02]  /*1010*/  ISETP.NE.AND P1, PT, R18, 0x1, PT ;  /* 0x000000011200780c */ /* 0x000fe40003f25270 */
[----:B------:R-:W-:-:S04]  /*1020*/  LOP3.LUT R2, R2, 0x1, RZ, 0xc0, !PT ;  /* 0x0000000102027812 */ /* 0x000fc800078ec0ff */
[----:B------:R-:W-:-:S07]  /*1030*/  ISETP.NE.U32.AND P0, PT, R2, 0x1, PT ;  /* 0x000000010200780c */ /* 0x000fce0003f05070 */
[----:B------:R-:W-:Y:S06]  /*1040*/  @!P1 BRA `(.L_x_3) ;  /* 0x0000000000989947 */ /* 0x000fec0003800000 */
[----:B0-----:R-:W-:Y:S01]  /*1050*/  IADD3 R3, PT, PT, R0, UR5, RZ ;  /* 0x0000000500037c10 */ /* 0x001fe2000fffe0ff */
[----:B------:R-:W0:Y:S03]  /*1060*/  LDCU UR8, c[0x0][0x394] ;  /* 0x00007280ff0877ac */ /* 0x000e260008000800 */
[----:B-1----:R-:W-:-:S05]  /*1070*/  IADD3 R15, PT, PT, R3, -0x1, RZ ;  /* 0xffffffff030f7810 */ /* 0x002fca0007ffe0ff */
[----:B------:R-:W-:-:S05]  /*1080*/  IMAD.WIDE.U32 R14, R15, 0x4, R8 ;  /* 0x000000040f0e7825 */ /* 0x000fca00078e0008 */
        /* <DEDUP_REMOVED lines=19> */
[----:B------:R-:W-:Y:S02]  /*11c0*/  IADD3 R5, PT, PT, R7, R5, RZ ;  /* 0x0000000507057210 */ /* 0x000fe40007ffe0ff */
[C---:B------:R-:W-:Y:S01]  /*11d0*/  IADD3 R7, PT, PT, R3.reuse, 0x1, RZ ;  /* 0x0000000103077810 */ /* 0x040fe20007ffe0ff */
[----:B------:R-:W-:-:S04]  /*11e0*/  IMAD.WIDE.U32 R2, R3, 0x4, R8 ;  /* 0x0000000403027825 */ /* 0x000fc800078e0008 */
[----:B------:R-:W-:Y:S01]  /*11f0*/  IMAD.WIDE.U32 R10, R5, -0x35261707, RZ ;  /* 0xcad9e8f9050a7825 */ /* 0x000fe200078e00ff */
[----:B------:R2:W-:Y:S03]  /*1200*/  STG.E desc[UR6][R2.64], R4 ;  /* 0x0000000402007986 */ /* 0x0005e6000c101906 */
[----:B------:R-:W-:-:S04]  /*1210*/  IMAD.WIDE.U32 R12, P1, R6, 0x3c3c3c3b, R10 ;  /* 0x3c3c3c3b060c7825 */ /* 0x000fc8000782000a */
[----:B------:R-:W-:Y:S01]  /*1220*/  IMAD.WIDE.U32 R10, R6, -0x35261707, RZ ;  /* 0xcad9e8f9060a7825 */ /* 0x000fe200078e00ff */
[----:B------:R-:W-:Y:S02]  /*1230*/  IADD3.X R15, PT, PT, RZ, RZ, RZ, P1, !PT ;  /* 0x000000ffff0f7210 */ /* 0x000fe40000ffe4ff */
[----:B------:R-:W-:Y:S02]  /*1240*/  MOV R14, R13 ;  /* 0x0000000d000e7202 */ /* 0x000fe40000000f00 */
[----:B------:R-:W-:-:S05]  /*1250*/  IADD3 RZ, P1, PT, R11, R12, RZ ;  /* 0x0000000c0bff7210 */ /* 0x000fca0007f3e0ff */
[----:B------:R-:W-:-:S05]  /*1260*/  IMAD.WIDE.U32.X R10, R5, 0x3c3c3c3b, R14, P1 ;  /* 0x3c3c3c3b050a7825 */ /* 0x000fca00008e040e */
[----:B------:R-:W-:Y:S01]  /*1270*/  SHF.R.U64 R5, R10, 0x1d, R11 ;  /* 0x0000001d0a057819 */ /* 0x000fe2000000120b */
[----:B------:R-:W-:-:S04]  /*1280*/  IMAD.WIDE.U32 R10, R7, 0x4, R8 ;  /* 0x00000004070a7825 */ /* 0x000fc800078e0008 */
[----:B------:R-:W-:-:S05]  /*1290*/  IMAD R5, R5, 0x77ffffff, R6 ;  /* 0x77ffffff05057824 */ /* 0x000fca00078e0206 */
[----:B------:R2:W-:Y:S02]  /*12a0*/  STG.E desc[UR6][R10.64], R5 ;  /* 0x000000050a007986 */ /* 0x0005e4000c101906 */
.L_x_3:
[----:B------:R-:W-:Y:S05]  /*12b0*/  @P0 EXIT ;  /* 0x000000000000094d */ /* 0x000fea0003800000 */
[----:B-1----:R-:W-:Y:S01]  /*12c0*/  IADD3 R15, PT, PT, R0, UR5, RZ ;  /* 0x00000005000f7c10 */ /* 0x002fe2000fffe0ff */
[----:B------:R-:W1:Y:S03]  /*12d0*/  LDCU UR4, c[0x0][0x394] ;  /* 0x00007280ff0477ac */ /* 0x000e660008000800 */
[----:B0-2---:R-:W-:-:S05]  /*12e0*/  IADD3 R3, PT, PT, R15, -0x1, RZ ;  /* 0xffffffff0f037810 */ /* 0x005fca0007ffe0ff */
[----:B------:R-:W-:-:S06]  /*12f0*/  IMAD.WIDE.U32 R2, R3, 0x4, R8 ;  /* 0x0000000403027825 */ /* 0x000fcc00078e0008 */
[----:B------:R-:W1:Y:S01]  /*1300*/  LDG.E R2, desc[UR6][R2.64] ;  /* 0x0000000602027981 */ /* 0x000e62000c1e1900 */
[----:B------:R-:W-:-:S04]  /*1310*/  IMAD.WIDE.U32 R8, R15, 0x4, R8 ;  /* 0x000000040f087825 */ /* 0x000fc800078e0008 */
[----:B-1----:R-:W-:Y:S01]  /*1320*/  IMAD.WIDE.U32 R4, R2, UR4, RZ ;  /* 0x0000000402047c25 */ /* 0x002fe2000f8e00ff */
[----:B------:R-:W-:-:S04]  /*1330*/  UMOV UR4, URZ ;  /* 0x000000ff00047c82 */ /* 0x000fc80008000000 */
        /* <DEDUP_REMOVED lines=8> */
[----:B------:R-:W-:-:S05]  /*13c0*/  SHF.R.U64 R3, R2, 0x1d, R3 ;  /* 0x0000001d02037819 */ /* 0x000fca0000001203 */
[----:B------:R-:W-:-:S05]  /*13d0*/  IMAD R3, R3, 0x77ffffff, R4 ;  /* 0x77ffffff03037824 */ /* 0x000fca00078e0204 */
[----:B------:R-:W-:Y:S01]  /*13e0*/  STG.E desc[UR6][R8.64], R3 ;  /* 0x0000000308007986 */ /* 0x000fe2000c101906 */
[----:B------:R-:W-:Y:S05]  /*13f0*/  EXIT ;  /* 0x000000000000794d */ /* 0x000fea0003800000 */
.L_x_4:
[----:B------:R-:W-:-:S00]  /*1400*/  BRA `(.L_x_4) ;  /* 0xfffffffc00fc7947 */ /* 0x000fc0000383ffff */
[----:B------:R-:W-:-:S00]  /*1410*/  NOP ;  /* 0x0000000000007918 */ /* 0x000fc00000000000 */
        /* <DEDUP_REMOVED lines=14> */
.L_x_35:


//--------------------- .text._Z11num_arr_proPjjjj --------------------------
	.section	.text._Z11num_arr_proPjjjj,"ax",@progbits
	.align	128
        .global         _Z11num_arr_proPjjjj
        .type           _Z11num_arr_proPjjjj,@function
        .size           _Z11num_arr_proPjjjj,(.L_x_36 - _Z11num_arr_proPjjjj)
        .other          _Z11num_arr_proPjjjj,@"STO_CUDA_ENTRY STV_DEFAULT"
_Z11num_arr_proPjjjj:
.text._Z11num_arr_proPjjjj:
        /* <DEDUP_REMOVED lines=8> */
[----:B------:R-:W0:Y:S01]  /*0080*/  LDCU UR6, c[0x0][0x38c] ;  /* 0x00007180ff0677ac */ /* 0x000e220008000800 */
[----:B------:R-:W-:Y:S01]  /*0090*/  BSSY.RECONVERGENT B0, `(.L_x_5) ;  /* 0x0000027000007945 */ /* 0x000fe20003800200 */
[----:B------:R-:W-:Y:S01]  /*00a0*/  HFMA2 R13, -RZ, RZ, 0, 5.9604644775390625e-08 ;  /* 0x00000001ff0d7431 */ /* 0x000fe200000001ff */
[----:B------:R-:W1:Y:S01]  /*00b0*/  LDCU.64 UR4, c[0x0][0x358] ;  /* 0x00006b00ff0477ac */ /* 0x000e620008000a00 */
[----:B0-----:R-:W-:-:S05]  /*00c0*/  IMAD R2, R0, UR6, RZ ;  /* 0x0000000600027c24 */ /* 0x001fca000f8e02ff */
[----:B------:R-:W-:-:S13]  /*00d0*/  ISETP.NE.AND P0, PT, R2, RZ, PT ;  /* 0x000000ff0200720c */ /* 0x000fda0003f05270 */
[----:B-1----:R-:W-:Y:S05]  /*00e0*/  @!P0 BRA `(.L_x_6) ;  /* 0x0000000000848947 */ /* 0x002fea0003800000 */
[----:B------:R-:W0:Y:S01]  /*00f0*/  LDCU UR6, c[0x0][0x390] ;  /* 0x00007200ff0677ac */ /* 0x000e220008000800 */
[----:B------:R-:W-:Y:S02]  /*0100*/  MOV R11, R2 ;  /* 0x00000002000b7202 */ /* 0x000fe40000000f00 */
[----:B------:R-:W-:Y:S01]  /*0110*/  MOV R13, 0x1 ;  /* 0x00000001000d7802 */ /* 0x000fe20000000f00 */
[----:B0-----:R-:W-:-:S07]  /*0120*/  IMAD.U32 R10, RZ, RZ, UR6 ;  /* 0x00000006ff0a7e24 */ /* 0x001fce000f8e00ff */
.L_x_9:
[----:B------:R-:W-:Y:S01]  /*0130*/  IMAD.WIDE.U32 R2, R10, R10, RZ ;  /* 0x0000000a0a027225 */ /* 0x000fe200078e00ff */
[----:B------:R-:W-:Y:S01]  /*0140*/  BSSY.RECONVERGENT B1, `(.L_x_7) ;  /* 0x0000018000017945 */ /* 0x000fe20003800200 */
[----:B------:R-:W-:-:S04]  /*0150*/  SHF.R.U32.HI R12, RZ, 0x1, R11 ;  /* 0x00000001ff0c7819 */ /* 0x000fc8000001160b */
[----:B------:R-:W-:-:S04]  /*0160*/  IMAD.WIDE.U32 R4, R3, -0x35261707, RZ ;  /* 0xcad9e8f903047825 */ /* 0x000fc800078e00ff */
[----:B------:R-:W-:-:S04]  /*0170*/  IMAD.WIDE.U32 R6, P0, R2, 0x3c3c3c3b, R4 ;  /* 0x3c3c3c3b02067825 */ /* 0x000fc80007800004 */
[----:B------:R-:W-:Y:S01]  /*0180*/  IMAD.WIDE.U32 R4, R2, -0x35261707, RZ ;  /* 0xcad9e8f902047825 */ /* 0x000fe200078e00ff */
[----:B------:R-:W-:Y:S02]  /*0190*/  LOP3.LUT R4, R11, 0x1, RZ, 0xc0, !PT ;  /* 0x000000010b047812 */ /* 0x000fe400078ec0ff */
[----:B------:R-:W-:Y:S02]  /*01a0*/  IADD3.X R9, PT, PT, RZ, RZ, RZ, P0, !PT ;  /* 0x000000ffff097210 */ /* 0x000fe400007fe4ff */
[----:B------:R-:W-:Y:S02]  /*01b0*/  ISETP.NE.U32.AND P1, PT, R4, 0x1, PT ;  /* 0x000000010400780c */ /* 0x000fe40003f25070 */
[----:B------:R-:W-:Y:S02]  /*01c0*/  IADD3 RZ, P2, PT, R5, R6, RZ ;  /* 0x0000000605ff7210 */ /* 0x000fe40007f5e0ff */
[----:B------:R-:W-:Y:S02]  /*01d0*/  MOV R8, R7 ;  /* 0x0000000700087202 */ /* 0x000fe40000000f00 */
[----:B------:R-:W-:-:S03]  /*01e0*/  ISETP.GT.U32.AND P0, PT, R11, 0x1, PT ;  /* 0x000000010b00780c */ /* 0x000fc60003f04070 */
[----:B------:R-:W-:-:S05]  /*01f0*/  IMAD.WIDE.U32.X R4, R3, 0x3c3c3c3b, R8, P2 ;  /* 0x3c3c3c3b03047825 */ /* 0x000fca00010e0408 */
[----:B------:R-:W-:Y:S01]  /*0200*/  SHF.R.U64 R15, R4, 0x1d, R5 ;  /* 0x0000001d040f7819 */ /* 0x000fe20000001205 */
[----:B------:R-:W-:Y:S06]  /*0210*/  @P1 BRA `(.L_x_8) ;  /* 0x0000000000281947 */ /* 0x000fec0003800000 */
[----:B------:R-:W-:-:S06]  /*0220*/  IMAD.WIDE.U32 R4, R13, R10, RZ ;  /* 0x0000000a0d047225 */ /* 0x000fcc00078e00ff */
[----:B------:R-:W-:-:S04]  /*0230*/  IMAD.WIDE.U32 R6, R5, -0x35261707, RZ ;  /* 0xcad9e8f905067825 */ /* 0x000fc800078e00ff */
[----:B------:R-:W-:-:S04]  /*0240*/  IMAD.WIDE.U32 R8, P1, R4, 0x3c3c3c3b, R6 ;  /* 0x3c3c3c3b04087825 */ /* 0x000fc80007820006 */
[----:B------:R-:W-:Y:S01]  /*0250*/  IMAD.WIDE.U32 R6, R4, -0x35261707, RZ ;  /* 0xcad9e8f904067825 */ /* 0x000fe200078e00ff */
[----:B------:R-:W-:-:S03]  /*0260*/  MOV R10, R9 ;  /* 0x00000009000a7202 */ /* 0x000fc60000000f00 */
[----:B------:R-:W-:Y:S01]  /*0270*/  IMAD.X R11, RZ, RZ, RZ, P1 ;  /* 0x000000ffff0b7224 */ /* 0x000fe200008e06ff */
[----:B------:R-:W-:-:S05]  /*0280*/  IADD3 RZ, P1, PT, R7, R8, RZ ;  /* 0x0000000807ff7210 */ /* 0x000fca0007f3e0ff */
[----:B------:R-:W-:-:S05]  /*0290*/  IMAD.WIDE.U32.X R6, R5, 0x3c3c3c3b, R10, P1 ;  /* 0x3c3c3c3b05067825 */ /* 0x000fca00008e040a */
[----:B------:R-:W-:-:S05]  /*02a0*/  SHF.R.U64 R7, R6, 0x1d, R7 ;  /* 0x0000001d06077819 */ /* 0x000fca0000001207 */
[----:B------:R-:W-:-:S07]  /*02b0*/  IMAD R13, R7, 0x77ffffff, R4 ;  /* 0x77ffffff070d7824 */ /* 0x000fce00078e0204 */
.L_x_8:
[----:B------:R-:W-:Y:S05]  /*02c0*/  BSYNC.RECONVERGENT B1 ;  /* 0x0000000000017941 */ /* 0x000fea0003800200 */
.L_x_7:
[----:B------:R-:W-:Y:S01]  /*02d0*/  MOV R11, R12 ;  /* 0x0000000c000b7202 */ /* 0x000fe20000000f00 */
[----:B------:R-:W-:Y:S01]  /*02e0*/  IMAD R10, R15, 0x77ffffff, R2 ;  /* 0x77ffffff0f0a7824 */ /* 0x000fe200078e0202 */
[----:B------:R-:W-:Y:S06]  /*02f0*/  @P0 BRA `(.L_x_9) ;  /* 0xfffffffc008c0947 */ /* 0x000fec000383ffff */
.L_x_6:
[----:B------:R-:W-:Y:S05]  /*0300*/  BSYNC.RECONVERGENT B0 ;  /* 0x0000000000007941 */ /* 0x000fea0003800200 */
.L_x_5:
[----:B------:R-:W0:Y:S02]  /*0310*/  LDC.64 R2, c[0x0][0x380] ;  /* 0x0000e000ff027b82 */ /* 0x000e240000000a00 */
[----:B0-----:R-:W-:-:S05]  /*0320*/  IMAD.WIDE.U32 R2, R0, 0x4, R2 ;  /* 0x0000000400027825 */ /* 0x001fca00078e0002 */
[----:B------:R-:W-:Y:S01]  /*0330*/  STG.E desc[UR4][R2.64], R13 ;  /* 0x0000000d02007986 */ /* 0x000fe2000c101904 */
[----:B------:R-:W-:Y:S05]  /*0340*/  EXIT ;  /* 0x000000000000794d */ /* 0x000fea0003800000 */
.L_x_10:
        /* <DEDUP_REMOVED lines=11> */
.L_x_36:


//--------------------- .text._Z9z_cuda_07Pjjj    --------------------------
	.section	.text._Z9z_cuda_07Pjjj,"ax",@progbits
	.align	128
        .global         _Z9z_cuda_07Pjjj
        .type           _Z9z_cuda_07Pjjj,@function
        .size           _Z9z_cuda_07Pjjj,(.L_x_37 - _Z9z_cuda_07Pjjj)
        .other          _Z9z_cuda_07Pjjj,@"STO_CUDA_ENTRY STV_DEFAULT"
_Z9z_cuda_07Pjjj:
.text._Z9z_cuda_07Pjjj:
        /* <DEDUP_REMOVED lines=9> */
[----:B------:R-:W1:Y:S01]  /*0090*/  LDCU UR6, c[0x0][0x38c] ;  /* 0x00007180ff0677ac */ /* 0x000e620008000800 */
[----:B------:R-:W2:Y:S01]  /*00a0*/  LDCU.64 UR4, c[0x0][0x358] ;  /* 0x00006b00ff0477ac */ /* 0x000ea20008000a00 */
[----:B0-----:R-:W-:-:S04]  /*00b0*/  IMAD.WIDE.U32 R2, R5, 0x4, R2 ;  /* 0x0000000405027825 */ /* 0x001fc800078e0002 */
[----:B-1----:R-:W-:-:S05]  /*00c0*/  IMAD R5, R5, UR6, RZ ;  /* 0x0000000605057c24 */ /* 0x002fca000f8e02ff */
[----:B--2---:R-:W-:Y:S01]  /*00d0*/  STG.E desc[UR4][R2.64], R5 ;  /* 0x0000000502007986 */ /* 0x004fe2000c101904 */
[----:B------:R-:W-:Y:S05]  /*00e0*/  EXIT ;  /* 0x000000000000794d */ /* 0x000fea0003800000 */
.L_x_11:
        /* <DEDUP_REMOVED lines=9> */
.L_x_37:


//--------------------- .text._Z9z_cuda_06PjS_S_jj --------------------------
	.section	.text._Z9z_cuda_06PjS_S_jj,"ax",@progbits
	.align	128
        .global         _Z9z_cuda_06PjS_S_jj
        .type           _Z9z_cuda_06PjS_S_jj,@function
        .size           _Z9z_cuda_06PjS_S_jj,(.L_x_33 - _Z9z_cuda_06PjS_S_jj)
        .other          _Z9z_cuda_06PjS_S_jj,@"STO_CUDA_ENTRY STV_DEFAULT"
_Z9z_cuda_06PjS_S_jj:
.text._Z9z_cuda_06PjS_S_jj:
        /* <DEDUP_REMOVED lines=10> */
[----:B------:R-:W2:Y:S01]  /*00a0*/  LDC.64 R6, c[0x0][0x388] ;  /* 0x0000e200ff067b82 */ /* 0x000ea20000000a00 */
[----:B0-----:R-:W-:-:S05]  /*00b0*/  IMAD.WIDE.U32 R4, R0, 0x4, R4 ;  /* 0x0000000400047825 */ /* 0x001fca00078e0004 */
[----:B-1----:R-:W3:Y:S01]  /*00c0*/  LDG.E R2, desc[UR6][R4.64] ;  /* 0x0000000604027981 */ /* 0x002ee2000c1e1900 */
[----:B--2---:R-:W-:-:S05]  /*00d0*/  IMAD.WIDE.U32 R6, R0, 0x4, R6 ;  /* 0x0000000400067825 */ /* 0x004fca00078e0006 */
[----:B------:R-:W3:Y:S01]  /*00e0*/  LDG.E R3, desc[UR6][R6.64] ;  /* 0x0000000606037981 */ /* 0x000ee2000c1e1900 */
[----:B------:R-:W-:Y:S01]  /*00f0*/  BSSY.RECONVERGENT B0, `(.L_x_12) ;  /* 0x000001b000007945 */ /* 0x000fe20003800200 */
[----:B---3--:R-:W-:-:S05]  /*0100*/  IMAD.WIDE.U32 R2, R3, R2, RZ ;  /* 0x0000000203027225 */ /* 0x008fca00078e00ff */
[----:B------:R-:W-:-:S13]  /*0110*/  ISETP.NE.U32.AND P0, PT, R3, RZ, PT ;  /* 0x000000ff0300720c */ /* 0x000fda0003f05070 */
[----:B------:R-:W-:Y:S05]  /*0120*/  @P0 BRA `(.L_x_13) ;  /* 0x0000000000500947 */ /* 0x000fea0003800000 */
[----:B------:R-:W0:Y:S02]  /*0130*/  LDCU UR4, c[0x0][0x39c] ;  /* 0x00007380ff0477ac */ /* 0x000e240008000800 */
[----:B0-----:R-:W0:Y:S01]  /*0140*/  I2F.U32.RP R3, UR4 ;  /* 0x0000000400037d06 */ /* 0x001e220008209000 */
[----:B------:R-:W-:-:S07]  /*0150*/  ISETP.NE.U32.AND P1, PT, RZ, UR4, PT ;  /* 0x00000004ff007c0c */ /* 0x000fce000bf25070 */
[----:B0-----:R-:W0:Y:S02]  /*0160*/  MUFU.RCP R3, R3 ;  /* 0x0000000300037308 */ /* 0x001e240000001000 */
[----:B0-----:R-:W-:-:S06]  /*0170*/  IADD3 R4, PT, PT, R3, 0xffffffe, RZ ;  /* 0x0ffffffe03047810 */ /* 0x001fcc0007ffe0ff */
[----:B------:R0:W1:Y:S02]  /*0180*/  F2I.FTZ.U32.TRUNC.NTZ R5, R4 ;  /* 0x0000000400057305 */ /* 0x000064000021f000 */
[----:B0-----:R-:W-:Y:S02]  /*0190*/  HFMA2 R4, -RZ, RZ, 0, 0 ;  /* 0x00000000ff047431 */ /* 0x001fe400000001ff */
[----:B-1----:R-:W-:-:S04]  /*01a0*/  IMAD.MOV R7, RZ, RZ, -R5 ;  /* 0x000000ffff077224 */ /* 0x002fc800078e0a05 */
[----:B------:R-:W-:-:S04]  /*01b0*/  IMAD R7, R7, UR4, RZ ;  /* 0x0000000407077c24 */ /* 0x000fc8000f8e02ff */
[----:B------:R-:W-:-:S06]  /*01c0*/  IMAD.HI.U32 R5, R5, R7, R4 ;  /* 0x0000000705057227 */ /* 0x000fcc00078e0004 */
[----:B------:R-:W-:-:S04]  /*01d0*/  IMAD.HI.U32 R5, R5, R2, RZ ;  /* 0x0000000205057227 */ /* 0x000fc800078e00ff */
[----:B------:R-:W-:-:S04]  /*01e0*/  IMAD.MOV R5, RZ, RZ, -R5 ;  /* 0x000000ffff057224 */ /* 0x000fc800078e0a05 */
[----:B------:R-:W-:-:S05]  /*01f0*/  IMAD R2, R5, UR4, R2 ;  /* 0x0000000405027c24 */ /* 0x000fca000f8e0202 */
[----:B------:R-:W-:-:S13]  /*0200*/  ISETP.GE.U32.AND P0, PT, R2, UR4, PT ;  /* 0x0000000402007c0c */ /* 0x000fda000bf06070 */
[----:B------:R-:W-:-:S04]  /*0210*/  @P0 IADD3 R2, PT, PT, R2, -UR4, RZ ;  /* 0x8000000402020c10 */ /* 0x000fc8000fffe0ff */
[----:B------:R-:W-:-:S13]  /*0220*/  ISETP.GE.U32.AND P0, PT, R2, UR4, PT ;  /* 0x0000000402007c0c */ /* 0x000fda000bf06070 */
[----:B------:R-:W-:Y:S01]  /*0230*/  @P0 VIADD R2, R2, -UR4 ;  /* 0x8000000402020c36 */ /* 0x000fe20008000000 */
[----:B------:R-:W-:-:S04]  /*0240*/  @!P1 LOP3.LUT R2, RZ, UR4, RZ, 0x33, !PT ;  /* 0x00000004ff029c12 */ /* 0x000fc8000f8e33ff */
[----:B------:R-:W-:Y:S01]  /*0250*/  MOV R5, R2 ;  /* 0x0000000200057202 */ /* 0x000fe20000000f00 */
[----:B------:R-:W-:Y:S06]  /*0260*/  BRA `(.L_x_14) ;  /* 0x00000000000c7947 */ /* 0x000fec0003800000 */
.L_x_13:
[----:B------:R-:W-:-:S07]  /*0270*/  MOV R4, 0x290 ;  /* 0x0000029000047802 */ /* 0x000fce0000000f00 */
[----:B------:R-:W-:Y:S05]  /*0280*/  CALL.REL.NOINC `($__internal_0_$__cuda_sm20_rem_u64) ;  /* 0x0000000000187944 */ /* 0x000fea0003c00000 */
[----:B------:R-:W-:-:S07]  /*0290*/  IMAD.MOV.U32 R5, RZ, RZ, R2 ;  /* 0x000000ffff057224 */ /* 0x000fce00078e0002 */
.L_x_14:
[----:B------:R-:W-:Y:S05]  /*02a0*/  BSYNC.RECONVERGENT B0 ;  /* 0x0000000000007941 */ /* 0x000fea0003800200 */
.L_x_12:
[----:B------:R-:W0:Y:S02]  /*02b0*/  LDC.64 R2, c[0x0][0x390] ;  /* 0x0000e400ff027b82 */ /* 0x000e240000000a00 */
[----:B0-----:R-:W-:-:S05]  /*02c0*/  IMAD.WIDE.U32 R2, R0, 0x4, R2 ;  /* 0x0000000400027825 */ /* 0x001fca00078e0002 */
[----:B------:R-:W-:Y:S01]  /*02d0*/  STG.E desc[UR6][R2.64], R5 ;  /* 0x0000000502007986 */ /* 0x000fe2000c101906 */
[----:B------:R-:W-:Y:S05]  /*02e0*/  EXIT ;  /* 0x000000000000794d */ /* 0x000fea0003800000 */
        .weak           $__internal_0_$__cuda_sm20_rem_u64
        .type           $__internal_0_$__cuda_sm20_rem_u64,@function
        .size           $__internal_0_$__cuda_sm20_rem_u64,(.L_x_33 - $__internal_0_$__cuda_sm20_rem_u64)
$__internal_0_$__cuda_sm20_rem_u64:
[----:B------:R-:W0:Y:S01]  /*02f0*/  LDCU UR4, c[0x0][0x39c] ;  /* 0x00007380ff0477ac */ /* 0x000e220008000800 */
[----:B------:R-:W-:Y:S02]  /*0300*/  UMOV UR5, URZ ;  /* 0x000000ff00057c82 */ /* 0x000fe40008000000 */
[----:B0-----:R-:W0:Y:S08]  /*0310*/  I2F.U64.RP R5, UR4 ;  /* 0x0000000400057d12 */ /* 0x001e300008309000 */
[----:B0-----:R-:W0:Y:S02]  /*0320*/  MUFU.RCP R5, R5 ;  /* 0x0000000500057308 */ /* 0x001e240000001000 */
[----:B0-----:R-:W-:-:S06]  /*0330*/  IADD3 R6, PT, PT, R5, 0x1ffffffe, RZ ;  /* 0x1ffffffe05067810 */ /* 0x001fcc0007ffe0ff */
[----:B------:R-:W0:Y:S02]  /*0340*/  F2I.U64.TRUNC R6, R6 ;  /* 0x0000000600067311 */ /* 0x000e24000020d800 */
[----:B0-----:R-:W-:-:S04]  /*0350*/  IMAD.WIDE.U32 R8, R6, UR4, RZ ;  /* 0x0000000406087c25 */ /* 0x001fc8000f8e00ff */
[----:B------:R-:W-:Y:S01]  /*0360*/  IMAD R9, R7, UR4, R9 ;  /* 0x0000000407097c24 */ /* 0x000fe2000f8e0209 */
[----:B------:R-:W-:-:S05]  /*0370*/  IADD3 R11, P0, PT, RZ, -R8, RZ ;  /* 0x80000008ff0b7210 */ /* 0x000fca0007f1e0ff */
[----:B------:R-:W-:-:S04]  /*0380*/  IMAD.HI.U32 R8, R6, R11, RZ ;  /* 0x0000000b06087227 */ /* 0x000fc800078e00ff */
[----:B------:R-:W-:Y:S01]  /*0390*/  IMAD.X R13, RZ, RZ, ~R9, P0 ;  /* 0x000000ffff0d7224 */ /* 0x000fe200000e0e09 */
[----:B------:R-:W-:-:S03]  /*03a0*/  MOV R9, R6 ;  /* 0x0000000600097202 */ /* 0x000fc60000000f00 */
[-C--:B------:R-:W-:Y:S02]  /*03b0*/  IMAD R15, R7, R13.reuse, RZ ;  /* 0x0000000d070f7224 */ /* 0x080fe400078e02ff */
[----:B------:R-:W-:-:S04]  /*03c0*/  IMAD.WIDE.U32 R8, P0, R6, R13, R8 ;  /* 0x0000000d06087225 */ /* 0x000fc80007800008 */
[----:B------:R-:W-:-:S04]  /*03d0*/  IMAD.HI.U32 R5, R7, R13, RZ ;  /* 0x0000000d07057227 */ /* 0x000fc800078e00ff */
[----:B------:R-:W-:-:S04]  /*03e0*/  IMAD.HI.U32 R8, P1, R7, R11, R8 ;  /* 0x0000000b07087227 */ /* 0x000fc80007820008 */
[----:B------:R-:W-:Y:S01]  /*03f0*/  IMAD.X R5, R5, 0x1, R7, P0 ;  /* 0x0000000105057824 */ /* 0x000fe200000e0607 */
[----:B------:R-:W-:-:S04]  /*0400*/  IADD3 R9, P2, PT, R15, R8, RZ ;  /* 0x000000080f097210 */ /* 0x000fc80007f5e0ff */
[----:B------:R-:W-:Y:S01]  /*0410*/  IADD3.X R5, PT, PT, RZ, RZ, R5, P2, P1 ;  /* 0x000000ffff057210 */ /* 0x000fe200017e2405 */
[----:B------:R-:W-:-:S03]  /*0420*/  IMAD.WIDE.U32 R6, R9, UR4, RZ ;  /* 0x0000000409067c25 */ /* 0x000fc6000f8e00ff */
[----:B------:R-:W-:Y:S01]  /*0430*/  IADD3 R11, P0, PT, RZ, -R6, RZ ;  /* 0x80000006ff0b7210 */ /* 0x000fe20007f1e0ff */
[----:B------:R-:W-:Y:S02]  /*0440*/  IMAD R6, R5, UR4, R7 ;  /* 0x0000000405067c24 */ /* 0x000fe4000f8e0207 */
[----:B------:R-:W-:Y:S02]  /*0450*/  IMAD.MOV.U32 R7, RZ, RZ, RZ ;  /* 0x000000ffff077224 */ /* 0x000fe400078e00ff */
[----:B------:R-:W-:Y:S01]  /*0460*/  IMAD.HI.U32 R8, R9, R11, RZ ;  /* 0x0000000b09087227 */ /* 0x000fe200078e00ff */
[----:B------:R-:W-:-:S05]  /*0470*/  IADD3.X R6, PT, PT, RZ, ~R6, RZ, P0, !PT ;  /* 0x80000006ff067210 */ /* 0x000fca00007fe4ff */
[----:B------:R-:W-:-:S04]  /*0480*/  IMAD.WIDE.U32 R8, P0, R9, R6, R8 ;  /* 0x0000000609087225 */ /* 0x000fc80007800008 */
[C---:B------:R-:W-:Y:S02]  /*0490*/  IMAD R10, R5.reuse, R6, RZ ;  /* 0x00000006050a7224 */ /* 0x040fe400078e02ff */
[----:B------:R-:W-:-:S04]  /*04a0*/  IMAD.HI.U32 R9, P1, R5, R11, R8 ;  /* 0x0000000b05097227 */ /* 0x000fc80007820008 */
[----:B------:R-:W-:Y:S01]  /*04b0*/  IMAD.HI.U32 R6, R5, R6, RZ ;  /* 0x0000000605067227 */ /* 0x000fe200078e00ff */
[----:B------:R-:W-:-:S04]  /*04c0*/  IADD3 R9, P2, PT, R10, R9, RZ ;  /* 0x000000090a097210 */ /* 0x000fc80007f5e0ff */
[----:B------:R-:W-:Y:S01]  /*04d0*/  IADD3.X R5, PT, PT, R6, R5, RZ, P0, !PT ;  /* 0x0000000506057210 */ /* 0x000fe200007fe4ff */
[----:B------:R-:W-:-:S03]  /*04e0*/  IMAD.HI.U32 R6, R9, R2, RZ ;  /* 0x0000000209067227 */ /* 0x000fc600078e00ff */
[----:B------:R-:W-:Y:S01]  /*04f0*/  IADD3.X R5, PT, PT, RZ, RZ, R5, P2, P1 ;  /* 0x000000ffff057210 */ /* 0x000fe200017e2405 */
[----:B------:R-:W-:-:S04]  /*0500*/  IMAD.WIDE.U32 R6, R9, R3, R6 ;  /* 0x0000000309067225 */ /* 0x000fc800078e0006 */
[C---:B------:R-:W-:Y:S02]  /*0510*/  IMAD R9, R5.reuse, R3, RZ ;  /* 0x0000000305097224 */ /* 0x040fe400078e02ff */
[----:B------:R-:W-:-:S04]  /*0520*/  IMAD.HI.U32 R6, P0, R5, R2, R6 ;  /* 0x0000000205067227 */ /* 0x000fc80007800006 */
[----:B------:R-:W-:Y:S01]  /*0530*/  IMAD.HI.U32 R5, R5, R3, RZ ;  /* 0x0000000305057227 */ /* 0x000fe200078e00ff */
[----:B------:R-:W-:-:S04]  /*0540*/  IADD3 R6, P1, PT, R9, R6, RZ ;  /* 0x0000000609067210 */ /* 0x000fc80007f3e0ff */
[----:B------:R-:W-:Y:S01]  /*0550*/  IADD3.X R5, PT, PT, R5, RZ, RZ, P0, !PT ;  /* 0x000000ff05057210 */ /* 0x000fe200007fe4ff */
[----:B------:R-:W-:-:S03]  /*0560*/  IMAD.WIDE.U32 R6, R6, UR4, RZ ;  /* 0x0000000406067c25 */ /* 0x000fc6000f8e00ff */
[----:B------:R-:W-:Y:S02]  /*0570*/  IADD3.X R5, PT, PT, RZ, R5, RZ, P1, !PT ;  /* 0x00000005ff057210 */ /* 0x000fe40000ffe4ff */
[----:B------:R-:W-:-:S03]  /*0580*/  IADD3 R6, P0, PT, -R6, R2, RZ ;  /* 0x0000000206067210 */ /* 0x000fc60007f1e1ff */
[----:B------:R-:W-:-:S04]  /*0590*/  IMAD R5, R5, UR4, R7 ;  /* 0x0000000405057c24 */ /* 0x000fc8000f8e0207 */
[----:B------:R-:W-:Y:S01]  /*05a0*/  IMAD.X R2, R3, 0x1, ~R5, P0 ;  /* 0x0000000103027824 */ /* 0x000fe200000e0e05 */
[C---:B------:R-:W-:Y:S02]  /*05b0*/  ISETP.GE.U32.AND P0, PT, R6.reuse, UR4, PT ;  /* 0x0000000406007c0c */ /* 0x040fe4000bf06070 */
[----:B------:R-:W-:Y:S02]  /*05c0*/  IADD3 R3, P1, PT, R6, -UR4, RZ ;  /* 0x8000000406037c10 */ /* 0x000fe4000ff3e0ff */
[C---:B------:R-:W-:Y:S02]  /*05d0*/  ISETP.GE.U32.AND.EX P0, PT, R2.reuse, RZ, PT, P0 ;  /* 0x000000ff0200720c */ /* 0x040fe40003f06100 */
[----:B------:R-:W-:Y:S02]  /*05e0*/  IADD3.X R5, PT, PT, R2, -0x1, RZ, P1, !PT ;  /* 0xffffffff02057810 */ /* 0x000fe40000ffe4ff */
[----:B------:R-:W-:Y:S02]  /*05f0*/  SEL R3, R3, R6, P0 ;  /* 0x0000000603037207 */ /* 0x000fe40000000000 */
[----:B------:R-:W-:-:S02]  /*0600*/  SEL R5, R5, R2, P0 ;  /* 0x0000000205057207 */ /* 0x000fc40000000000 */
[----:B------:R-:W-:Y:S02]  /*0610*/  ISETP.GE.U32.AND P0, PT, R3, UR4, PT ;  /* 0x0000000403007c0c */ /* 0x000fe4000bf06070 */
[----:B------:R-:W-:Y:S02]  /*0620*/  ISETP.NE.U32.AND P1, PT, RZ, UR4, PT ;  /* 0x00000004ff007c0c */ /* 0x000fe4000bf25070 */
[----:B------:R-:W-:Y:S01]  /*0630*/  ISETP.GE.U32.AND.EX P0, PT, R5, RZ, PT, P0 ;  /* 0x000000ff0500720c */ /* 0x000fe20003f06100 */
[----:B------:R-:W-:Y:S01]  /*0640*/  HFMA2 R5, -RZ, RZ, 0, 0 ;  /* 0x00000000ff057431 */ /* 0x000fe200000001ff */
[----:B------:R-:W-:Y:S02]  /*0650*/  IADD3 R2, PT, PT, R3, -UR4, RZ ;  /* 0x8000000403027c10 */ /* 0x000fe4000fffe0ff */
[----:B------:R-:W-:Y:S02]  /*0660*/  ISETP.NE.AND.EX P1, PT, RZ, RZ, PT, P1 ;  /* 0x000000ffff00720c */ /* 0x000fe40003f25310 */
[----:B------:R-:W-:-:S04]  /*0670*/  SEL R2, R2, R3, P0 ;  /* 0x0000000302027207 */ /* 0x000fc80000000000 */
[----:B------:R-:W-:Y:S01]  /*0680*/  SEL R2, R2, 0xffffffff, P1 ;  /* 0xffffffff02027807 */ /* 0x000fe20000800000 */
[----:B------:R-:W-:Y:S06]  /*0690*/  RET.REL.NODEC R4 `(_Z9z_cuda_06PjS_S_jj) ;  /* 0xfffffff804587950 */ /* 0x000fec0003c3ffff */
.L_x_15:
        /* <DEDUP_REMOVED lines=14> */
.L_x_33:


//--------------------- .text._Z9z_cuda_05Pjjj    --------------------------
	.section	.text._Z9z_cuda_05Pjjj,"ax",@progbits
	.align	128
        .global         _Z9z_cuda_05Pjjj
        .type           _Z9z_cuda_05Pjjj,@function
        .size           _Z9z_cuda_05Pjjj,(.L_x_39 - _Z9z_cuda_05Pjjj)
        .other          _Z9z_cuda_05Pjjj,@"STO_CUDA_ENTRY STV_DEFAULT"
_Z9z_cuda_05Pjjj:
.text._Z9z_cuda_05Pjjj:
        /* <DEDUP_REMOVED lines=9> */
[----:B------:R-:W1:Y:S01]  /*0090*/  LDCU.64 UR4, c[0x0][0x358] ;  /* 0x00006b00ff0477ac */ /* 0x000e620008000a00 */
[----:B------:R-:W2:Y:S01]  /*00a0*/  LDCU UR6, c[0x0][0x38c] ;  /* 0x00007180ff0677ac */ /* 0x000ea20008000800 */
[----:B0-----:R-:W-:-:S05]  /*00b0*/  IMAD.WIDE.U32 R2, R5, 0x4, R2 ;  /* 0x0000000405027825 */ /* 0x001fca00078e0002 */
[----:B-1----:R-:W2:Y:S02]  /*00c0*/  LDG.E R4, desc[UR4][R2.64] ;  /* 0x0000000402047981 */ /* 0x002ea4000c1e1900 */
[----:B--2---:R-:W-:-:S06]  /*00d0*/  IMAD.WIDE.U32 R4, R4, UR6, RZ ;  /* 0x0000000604047c25 */ /* 0x004fcc000f8e00ff */
        /* <DEDUP_REMOVED lines=11> */
.L_x_16:
        /* <DEDUP_REMOVED lines=15> */
.L_x_39:


//--------------------- .text._Z9z_cuda_04Pjjjj   --------------------------
	.section	.text._Z9z_cuda_04Pjjjj,"ax",@progbits
	.align	128
        .global         _Z9z_cuda_04Pjjjj
        .type           _Z9z_cuda_04Pjjjj,@function
        .size           _Z9z_cuda_04Pjjjj,(.L_x_40 - _Z9z_cuda_04Pjjjj)
        .other          _Z9z_cuda_04Pjjjj,@"STO_CUDA_ENTRY STV_DEFAULT"
_Z9z_cuda_04Pjjjj:
.text._Z9z_cuda_04Pjjjj:
[----:B------:R-:W-:Y:S01]  /*0000*/  LDC R1, c[0x0][0x37c] ;  /* 0x0000df00ff017b82 */ /* 0x000fe20000000800 */
[----:B------:R-:W0:Y:S07]  /*0010*/  S2R R0, SR_TID.X ;  /* 0x0000000000007919 */ /* 0x000e2e0000002100 */
[----:B------:R-:W0:Y:S01]  /*0020*/  S2UR UR4, SR_CTAID.X ;  /* 0x00000000000479c3 */ /* 0x000e220000002500 */
[----:B------:R-:W1:Y:S07]  /*0030*/  LDCU UR5, c[0x0][0x390] ;  /* 0x00007200ff0577ac */ /* 0x000e6e0008000800 */
[----:B------:R-:W0:Y:S02]  /*0040*/  LDC R7, c[0x0][0x360] ;  /* 0x0000d800ff077b82 */ /* 0x000e240000000800 */
[----:B0-----:R-:W-:-:S05]  /*0050*/  IMAD R7, R7, UR4, R0 ;  /* 0x0000000407077c24 */ /* 0x001fca000f8e0200 */
[----:B-1----:R-:W-:-:S04]  /*0060*/  ISETP.GE.U32.AND P0, PT, R7, UR5, PT ;  /* 0x0000000507007c0c */ /* 0x002fc8000bf06070 */
[----:B------:R-:W-:-:S13]  /*0070*/  ISETP.EQ.OR P0, PT, R7, RZ, P0 ;  /* 0x000000ff0700720c */ /* 0x000fda0000702670 */
[----:B------:R-:W-:Y:S05]  /*0080*/  @P0 EXIT ;  /* 0x000000000000094d */ /* 0x000fea0003800000 */
[----:B------:R-:W0:Y:S01]  /*0090*/  LDC R0, c[0x0][0x38c] ;  /* 0x0000e300ff007b82 */ /* 0x000e220000000800 */
[----:B------:R-:W1:Y:S07]  /*00a0*/  LDCU.64 UR4, c[0x0][0x358] ;  /* 0x00006b00ff0477ac */ /* 0x000e6e0008000a00 */
[----:B------:R-:W2:Y:S01]  /*00b0*/  LDC.64 R2, c[0x0][0x380] ;  /* 0x0000e000ff027b82 */ /* 0x000ea20000000a00 */
[----:B0-----:R-:W-:-:S05]  /*00c0*/  IADD3 R5, PT, PT, -R7, 0x1, R0 ;  /* 0x0000000107057810 */ /* 0x001fca0007ffe100 */
[----:B--2---:R-:W-:-:S04]  /*00d0*/  IMAD.WIDE.U32 R4, R5, 0x4, R2 ;  /* 0x0000000405047825 */ /* 0x004fc800078e0002 */
[----:B------:R-:W-:Y:S01]  /*00e0*/  IMAD.WIDE.U32 R2, R7, 0x4, R2 ;  /* 0x0000000407027825 */ /* 0x000fe200078e0002 */
[----:B-1----:R-:W2:Y:S04]  /*00f0*/  LDG.E R9, desc[UR4][R4.64] ;  /* 0x0000000404097981 */ /* 0x002ea8000c1e1900 */
[----:B------:R-:W3:Y:S04]  /*0100*/  LDG.E R7, desc[UR4][R2.64] ;  /* 0x0000000402077981 */ /* 0x000ee8000c1e1900 */
[----:B--2---:R-:W-:Y:S04]  /*0110*/  STG.E desc[UR4][R2.64], R9 ;  /* 0x0000000902007986 */ /* 0x004fe8000c101904 */
[----:B---3--:R-:W-:Y:S01]  /*0120*/  STG.E desc[UR4][R4.64], R7 ;  /* 0x0000000704007986 */ /* 0x008fe2000c101904 */
[----:B------:R-:W-:Y:S05]  /*0130*/  EXIT ;  /* 0x000000000000794d */ /* 0x000fea0003800000 */
.L_x_17:
        /* <DEDUP_REMOVED lines=12> */
.L_x_40:


//--------------------- .text._Z9z_cuda_03PjS_jjS_j --------------------------
	.section	.text._Z9z_cuda_03PjS_jjS_j,"ax",@progbits
	.align	128
        .global         _Z9z_cuda_03PjS_jjS_j
        .type           _Z9z_cuda_03PjS_jjS_j,@function
        .size           _Z9z_cuda_03PjS_jjS_j,(.L_x_34 - _Z9z_cuda_03PjS_jjS_j)
        .other          _Z9z_cuda_03PjS_jjS_j,@"STO_CUDA_ENTRY STV_DEFAULT"
_Z9z_cuda_03PjS_jjS_j:
.text._Z9z_cuda_03PjS_jjS_j:
        /* <DEDUP_REMOVED lines=9> */
[----:B------:R-:W1:Y:S01]  /*0090*/  LDC.64 R8, c[0x0][0x388] ;  /* 0x0000e200ff087b82 */ /* 0x000e620000000a00 */
[----:B------:R-:W2:Y:S01]  /*00a0*/  LDCU.64 UR6, c[0x0][0x358] ;  /* 0x00006b00ff0677ac */ /* 0x000ea20008000a00 */
[----:B0-----:R-:W0:Y:S01]  /*00b0*/  I2F.U32.RP R4, UR4 ;  /* 0x0000000400047d06 */ /* 0x001e220008209000 */
[----:B------:R-:W-:-:S07]  /*00c0*/  ISETP.NE.U32.AND P2, PT, RZ, UR4, PT ;  /* 0x00000004ff007c0c */ /* 0x000fce000bf45070 */
[----:B0-----:R-:W0:Y:S02]  /*00d0*/  MUFU.RCP R4, R4 ;  /* 0x0000000400047308 */ /* 0x001e240000001000 */
[----:B0-----:R-:W-:-:S06]  /*00e0*/  VIADD R2, R4, 0xffffffe ;  /* 0x0ffffffe04027836 */ /* 0x001fcc0000000000 */
[----:B------:R0:W3:Y:S02]  /*00f0*/  F2I.FTZ.U32.TRUNC.NTZ R3, R2 ;  /* 0x0000000200037305 */ /* 0x0000e4000021f000 */
[----:B0-----:R-:W-:Y:S02]  /*0100*/  HFMA2 R2, -RZ, RZ, 0, 0 ;  /* 0x00000000ff027431 */ /* 0x001fe400000001ff */
[----:B---3--:R-:W-:-:S04]  /*0110*/  IMAD.MOV R5, RZ, RZ, -R3 ;  /* 0x000000ffff057224 */ /* 0x008fc800078e0a03 */
[----:B------:R-:W-:-:S04]  /*0120*/  IMAD R5, R5, UR4, RZ ;  /* 0x0000000405057c24 */ /* 0x000fc8000f8e02ff */
[----:B------:R-:W-:Y:S02]  /*0130*/  IMAD.HI.U32 R3, R3, R5, R2 ;  /* 0x0000000503037227 */ /* 0x000fe400078e0002 */
[----:B------:R-:W0:Y:S04]  /*0140*/  LDC.64 R4, c[0x0][0x398] ;  /* 0x0000e600ff047b82 */ /* 0x000e280000000a00 */
[----:B------:R-:W-:-:S04]  /*0150*/  IMAD.HI.U32 R7, R3, R0, RZ ;  /* 0x0000000003077227 */ /* 0x000fc800078e00ff */
[----:B------:R-:W-:-:S04]  /*0160*/  IMAD.MOV R3, RZ, RZ, -R7 ;  /* 0x000000ffff037224 */ /* 0x000fc800078e0a07 */
[----:B------:R-:W-:-:S05]  /*0170*/  IMAD R3, R3, UR4, R0 ;  /* 0x0000000403037c24 */ /* 0x000fca000f8e0200 */
[----:B------:R-:W-:-:S13]  /*0180*/  ISETP.GE.U32.AND P0, PT, R3, UR4, PT ;  /* 0x0000000403007c0c */ /* 0x000fda000bf06070 */
[----:B------:R-:W-:Y:S01]  /*0190*/  @P0 IADD3 R3, PT, PT, R3, -UR4, RZ ;  /* 0x8000000403030c10 */ /* 0x000fe2000fffe0ff */
[----:B------:R-:W-:-:S03]  /*01a0*/  @P0 VIADD R7, R7, 0x1 ;  /* 0x0000000107070836 */ /* 0x000fc60000000000 */
[----:B------:R-:W-:Y:S02]  /*01b0*/  ISETP.GE.U32.AND P1, PT, R3, UR4, PT ;  /* 0x0000000403007c0c */ /* 0x000fe4000bf26070 */
[----:B------:R-:W3:Y:S11]  /*01c0*/  LDC.64 R2, c[0x0][0x380] ;  /* 0x0000e000ff027b82 */ /* 0x000ef60000000a00 */
[----:B------:R-:W-:-:S02]  /*01d0*/  @P1 IADD3 R7, PT, PT, R7, 0x1, RZ ;  /* 0x0000000107071810 */ /* 0x000fc40007ffe0ff */
[----:B------:R-:W-:-:S05]  /*01e0*/  @!P2 LOP3.LUT R7, RZ, UR4, RZ, 0x33, !PT ;  /* 0x00000004ff07ac12 */ /* 0x000fca000f8e33ff */
[----:B0-----:R-:W-:-:S06]  /*01f0*/  IMAD.WIDE.U32 R4, R7, 0x4, R4 ;  /* 0x0000000407047825 */ /* 0x001fcc00078e0004 */
[----:B--2---:R-:W2:Y:S01]  /*0200*/  LDG.E R4, desc[UR6][R4.64] ;  /* 0x0000000604047981 */ /* 0x004ea2000c1e1900 */
[----:B------:R-:W-:-:S04]  /*0210*/  IMAD.MOV R7, RZ, RZ, -R7 ;  /* 0x000000ffff077224 */ /* 0x000fc800078e0a07 */
[----:B------:R-:W-:-:S04]  /*0220*/  IMAD R7, R7, UR4, R0 ;  /* 0x0000000407077c24 */ /* 0x000fc8000f8e0200 */
[----:B-1----:R-:W-:-:S06]  /*0230*/  IMAD.WIDE.U32 R8, R7, 0x4, R8 ;  /* 0x0000000407087825 */ /* 0x002fcc00078e0008 */
[----:B------:R-:W4:Y:S01]  /*0240*/  LDG.E R9, desc[UR6][R8.64] ;  /* 0x0000000608097981 */ /* 0x000f22000c1e1900 */
[----:B--2---:R-:W-:-:S05]  /*0250*/  IADD3 R6, PT, PT, R7, R4, RZ ;  /* 0x0000000407067210 */ /* 0x004fca0007ffe0ff */
[----:B------:R-:W-:-:S04]  /*0260*/  VIADD R11, R6, UR4 ;  /* 0x00000004060b7c36 */ /* 0x000fc80008000000 */
[----:B---3--:R-:W-:-:S05]  /*0270*/  IMAD.WIDE.U32 R2, R11, 0x4, R2 ;  /* 0x000000040b027825 */ /* 0x008fca00078e0002 */
[----:B------:R-:W4:Y:S01]  /*0280*/  LDG.E R10, desc[UR6][R2.64] ;  /* 0x00000006020a7981 */ /* 0x000f22000c1e1900 */
[----:B------:R-:W0:Y:S01]  /*0290*/  LDCU UR4, c[0x0][0x394] ;  /* 0x00007280ff0477ac */ /* 0x000e220008000800 */
[----:B------:R-:W-:Y:S01]  /*02a0*/  BSSY.RECONVERGENT B0, `(.L_x_18) ;  /* 0x000001f000007945 */ /* 0x000fe20003800200 */
[----:B------:R-:W-:Y:S01]  /*02b0*/  UMOV UR5, URZ ;  /* 0x000000ff00057c82 */ /* 0x000fe20008000000 */
[----:B----4-:R-:W-:-:S05]  /*02c0*/  IMAD.WIDE.U32 R10, R9, R10, RZ ;  /* 0x0000000a090a7225 */ /* 0x010fca00078e00ff */
[----:B------:R-:W-:-:S13]  /*02d0*/  ISETP.NE.U32.AND P0, PT, R11, RZ, PT ;  /* 0x000000ff0b00720c */ /* 0x000fda0003f05070 */
[----:B0-----:R-:W-:Y:S05]  /*02e0*/  @P0 BRA `(.L_x_19) ;  /* 0x0000000000540947 */ /* 0x001fea0003800000 */
[----:B------:R-:W0:Y:S02]  /*02f0*/  LDCU UR8, c[0x0][0x394] ;  /* 0x00007280ff0877ac */ /* 0x000e240008000800 */
[----:B0-----:R-:W0:Y:S01]  /*0300*/  I2F.U32.RP R0, UR8 ;  /* 0x0000000800007d06 */ /* 0x001e220008209000 */
[----:B------:R-:W-:-:S07]  /*0310*/  ISETP.NE.U32.AND P1, PT, RZ, UR8, PT ;  /* 0x00000008ff007c0c */ /* 0x000fce000bf25070 */
[----:B0-----:R-:W0:Y:S02]  /*0320*/  MUFU.RCP R0, R0 ;  /* 0x0000000000007308 */ /* 0x001e240000001000 */
[----:B0-----:R-:W-:-:S06]  /*0330*/  IADD3 R4, PT, PT, R0, 0xffffffe, RZ ;  /* 0x0ffffffe00047810 */ /* 0x001fcc0007ffe0ff */
[----:B------:R0:W1:Y:S02]  /*0340*/  F2I.FTZ.U32.TRUNC.NTZ R5, R4 ;  /* 0x0000000400057305 */ /* 0x000064000021f000 */
[----:B0-----:R-:W-:Y:S01]  /*0350*/  MOV R4, RZ ;  /* 0x000000ff00047202 */ /* 0x001fe20000000f00 */
[----:B-1----:R-:W-:-:S04]  /*0360*/  IMAD.MOV R7, RZ, RZ, -R5 ;  /* 0x000000ffff077224 */ /* 0x002fc800078e0a05 */
[----:B------:R-:W-:-:S04]  /*0370*/  IMAD R7, R7, UR8, RZ ;  /* 0x0000000807077c24 */ /* 0x000fc8000f8e02ff */
[----:B------:R-:W-:-:S06]  /*0380*/  IMAD.HI.U32 R5, R5, R7, R4 ;  /* 0x0000000705057227 */ /* 0x000fcc00078e0004 */
[----:B------:R-:W-:-:S04]  /*0390*/  IMAD.HI.U32 R5, R5, R10, RZ ;  /* 0x0000000a05057227 */ /* 0x000fc800078e00ff */
[----:B------:R-:W-:-:S04]  /*03a0*/  IMAD.MOV R5, RZ, RZ, -R5 ;  /* 0x000000ffff057224 */ /* 0x000fc800078e0a05 */
[----:B------:R-:W-:Y:S02]  /*03b0*/  IMAD R10, R5, UR8, R10 ;  /* 0x00000008050a7c24 */ /* 0x000fe4000f8e020a */
[----:B------:R-:W-:-:S03]  /*03c0*/  IMAD.MOV.U32 R5, RZ, RZ, RZ ;  /* 0x000000ffff057224 */ /* 0x000fc600078e00ff */
[----:B------:R-:W-:-:S13]  /*03d0*/  ISETP.GE.U32.AND P0, PT, R10, UR8, PT ;  /* 0x000000080a007c0c */ /* 0x000fda000bf06070 */
[----:B------:R-:W-:-:S04]  /*03e0*/  @P0 IADD3 R10, PT, PT, R10, -UR8, RZ ;  /* 0x800000080a0a0c10 */ /* 0x000fc8000fffe0ff */
[----:B------:R-:W-:-:S13]  /*03f0*/  ISETP.GE.U32.AND P0, PT, R10, UR8, PT ;  /* 0x000000080a007c0c */ /* 0x000fda000bf06070 */
[----:B------:R-:W-:Y:S01]  /*0400*/  @P0 VIADD R10, R10, -UR8 ;  /* 0x800000080a0a0c36 */ /* 0x000fe20008000000 */
[----:B------:R-:W-:-:S04]  /*0410*/  @!P1 LOP3.LUT R10, RZ, UR8, RZ, 0x33, !PT ;  /* 0x00000008ff0a9c12 */ /* 0x000fc8000f8e33ff */
[----:B------:R-:W-:Y:S01]  /*0420*/  MOV R4, R10 ;  /* 0x0000000a00047202 */ /* 0x000fe20000000f00 */
[----:B------:R-:W-:Y:S06]  /*0430*/  BRA `(.L_x_20) ;  /* 0x0000000000147947 */ /* 0x000fec0003800000 */
.L_x_19:
[----:B------:R-:W-:Y:S02]  /*0440*/  MOV R0, R10 ;  /* 0x0000000a00007202 */ /* 0x000fe40000000f00 */
[----:B------:R-:W-:-:S07]  /*0450*/  MOV R8, 0x470 ;  /* 0x0000047000087802 */ /* 0x000fce0000000f00 */
[----:B------:R-:W-:Y:S05]  /*0460*/  CALL.REL.NOINC `($__internal_1_$__cuda_sm20_rem_u64) ;  /* 0x0000000400087944 */ /* 0x000fea0003c00000 */
[----:B------:R-:W-:Y:S01]  /*0470*/  IMAD.MOV.U32 R4, RZ, RZ, R0 ;  /* 0x000000ffff047224 */ /* 0x000fe200078e0000 */
[----:B------:R-:W-:-:S07]  /*0480*/  MOV R5, R13 ;  /* 0x0000000d00057202 */ /* 0x000fce0000000f00 */
.L_x_20:
[----:B------:R-:W-:Y:S05]  /*0490*/  BSYNC.RECONVERGENT B0 ;  /* 0x0000000000007941 */ /* 0x000fea0003800200 */
.L_x_18:
[----:B------:R-:W0:Y:S01]  /*04a0*/  LDC.64 R8, c[0x0][0x380] ;  /* 0x0000e000ff087b82 */ /* 0x000e220000000a00 */
[----:B------:R-:W1:Y:S01]  /*04b0*/  LDCU UR8, c[0x0][0x394] ;  /* 0x00007280ff0877ac */ /* 0x000e620008000800 */
[----:B0-----:R-:W-:-:S05]  /*04c0*/  IMAD.WIDE.U32 R6, R6, 0x4, R8 ;  /* 0x0000000406067825 */ /* 0x001fca00078e0008 */
[----:B------:R-:W2:Y:S01]  /*04d0*/  LDG.E R9, desc[UR6][R6.64] ;  /* 0x0000000606097981 */ /* 0x000ea2000c1e1900 */
[----:B-1----:R-:W-:Y:S01]  /*04e0*/  IADD3 R0, PT, PT, -R4, UR8, RZ ;  /* 0x0000000804007c10 */ /* 0x002fe2000fffe1ff */
[----:B------:R-:W-:Y:S03]  /*04f0*/  BSSY.RECONVERGENT B0, `(.L_x_21) ;  /* 0x000001a000007945 */ /* 0x000fe60003800200 */
[----:B--2---:R-:W-:-:S05]  /*0500*/  IADD3 R13, P0, PT, R9, R0, RZ ;  /* 0x00000000090d7210 */ /* 0x004fca0007f1e0ff */
[----:B------:R-:W-:-:S05]  /*0510*/  IMAD.X R11, RZ, RZ, RZ, P0 ;  /* 0x000000ffff0b7224 */ /* 0x000fca00000e06ff */
[----:B------:R-:W-:-:S13]  /*0520*/  LOP3.LUT P0, RZ, R11, 0x1, RZ, 0xc0, !PT ;  /* 0x000000010bff7812 */ /* 0x000fda000780c0ff */
[----:B------:R-:W-:Y:S05]  /*0530*/  @P0 BRA `(.L_x_22) ;  /* 0x0000000000480947 */ /* 0x000fea0003800000 */
[----:B------:R-:W0:Y:S01]  /*0540*/  I2F.U32.RP R8, UR8 ;  /* 0x0000000800087d06 */ /* 0x000e220008209000 */
        /* <DEDUP_REMOVED lines=15> */
[----:B------:R-:W-:Y:S01]  /*0640*/  @!P1 LOP3.LUT R0, RZ, UR8, RZ, 0x33, !PT ;  /* 0x00000008ff009c12 */ /* 0x000fe2000f8e33ff */
[----:B------:R-:W-:Y:S06]  /*0650*/  BRA `(.L_x_23) ;  /* 0x00000000000c7947 */ /* 0x000fec0003800000 */
.L_x_22:
[----:B------:R-:W-:Y:S02]  /*0660*/  MOV R0, R13 ;  /* 0x0000000d00007202 */ /* 0x000fe40000000f00 */
[----:B------:R-:W-:-:S07]  /*0670*/  MOV R8, 0x690 ;  /* 0x0000069000087802 */ /* 0x000fce0000000f00 */
[----:B------:R-:W-:Y:S05]  /*0680*/  CALL.REL.NOINC `($__internal_1_$__cuda_sm20_rem_u64) ;  /* 0x0000000000807944 */ /* 0x000fea0003c00000 */
.L_x_23:
[----:B------:R-:W-:Y:S05]  /*0690*/  BSYNC.RECONVERGENT B0 ;  /* 0x0000000000007941 */ /* 0x000fea0003800200 */
.L_x_21:
[----:B------:R-:W-:Y:S01]  /*06a0*/  IADD3 R9, P0, PT, R9, R4, RZ ;  /* 0x0000000409097210 */ /* 0x000fe20007f1e0ff */
[----:B------:R0:W-:Y:S01]  /*06b0*/  STG.E desc[UR6][R2.64], R0 ;  /* 0x0000000002007986 */ /* 0x0001e2000c101906 */
[----:B------:R-:W-:Y:S03]  /*06c0*/  BSSY.RECONVERGENT B0, `(.L_x_24) ;  /* 0x000001a000007945 */ /* 0x000fe60003800200 */
[----:B------:R-:W-:-:S05]  /*06d0*/  IMAD.X R11, RZ, RZ, R5, P0 ;  /* 0x000000ffff0b7224 */ /* 0x000fca00000e0605 */
[----:B------:R-:W-:-:S13]  /*06e0*/  LOP3.LUT P0, RZ, R11, 0x1, RZ, 0xc0, !PT ;  /* 0x000000010bff7812 */ /* 0x000fda000780c0ff */
[----:B0-----:R-:W-:Y:S05]  /*06f0*/  @P0 BRA `(.L_x_25) ;  /* 0x00000000004c0947 */ /* 0x001fea0003800000 */
        /* <DEDUP_REMOVED lines=19> */
.L_x_25:
[----:B------:R-:W-:Y:S02]  /*0830*/  MOV R0, R9 ;  /* 0x0000000900007202 */ /* 0x000fe40000000f00 */
[----:B------:R-:W-:-:S07]  /*0840*/  MOV R8, 0x860 ;  /* 0x0000086000087802 */ /* 0x000fce0000000f00 */
[----:B------:R-:W-:Y:S05]  /*0850*/  CALL.REL.NOINC `($__internal_1_$__cuda_sm20_rem_u64) ;  /* 0x00000000000c7944 */ /* 0x000fea0003c00000 */
.L_x_26:
[----:B------:R-:W-:Y:S05]  /*0860*/  BSYNC.RECONVERGENT B0 ;  /* 0x0000000000007941 */ /* 0x000fea0003800200 */
.L_x_24:
[----:B------:R-:W-:Y:S01]  /*0870*/  STG.E desc[UR6][R6.64], R0 ;  /* 0x0000000006007986 */ /* 0x000fe2000c101906 */
[----:B------:R-:W-:Y:S05]  /*0880*/  EXIT ;  /* 0x000000000000794d */ /* 0x000fea0003800000 */
        .weak           $__internal_1_$__cuda_sm20_rem_u64
        .type           $__internal_1_$__cuda_sm20_rem_u64,@function
        .size           $__internal_1_$__cuda_sm20_rem_u64,(.L_x_34 - $__internal_1_$__cuda_sm20_rem_u64)
$__internal_1_$__cuda_sm20_rem_u64:
[----:B------:R-:W0:Y:S08]  /*0890*/  I2F.U64.RP R10, UR4 ;  /* 0x00000004000a7d12 */ /* 0x000e300008309000 */
[----:B0-----:R-:W0:Y:S02]  /*08a0*/  MUFU.RCP R10, R10 ;  /* 0x0000000a000a7308 */ /* 0x001e240000001000 */
[----:B0-----:R-:W-:-:S06]  /*08b0*/  VIADD R12, R10, 0x1ffffffe ;  /* 0x1ffffffe0a0c7836 */ /* 0x001fcc0000000000 */
[----:B------:R-:W0:Y:S02]  /*08c0*/  F2I.U64.TRUNC R12, R12 ;  /* 0x0000000c000c7311 */ /* 0x000e24000020d800 */
[----:B0-----:R-:W-:-:S04]  /*08d0*/  IMAD.WIDE.U32 R14, R12, UR4, RZ ;  /* 0x000000040c0e7c25 */ /* 0x001fc8000f8e00ff */
[----:B------:R-:W-:Y:S01]  /*08e0*/  IMAD R15, R12, UR5, R15 ;  /* 0x000000050c0f7c24 */ /* 0x000fe2000f8e020f */
[----:B------:R-:W-:-:S03]  /*08f0*/  IADD3 R17, P0, PT, RZ, -R14, RZ ;  /* 0x8000000eff117210 */ /* 0x000fc60007f1e0ff */
[----:B------:R-:W-:Y:S02]  /*0900*/  IMAD R15, R13, UR4, R15 ;  /* 0x000000040d0f7c24 */ /* 0x000fe4000f8e020f */
[----:B------:R-:W-:-:S03]  /*0910*/  IMAD.HI.U32 R14, R12, R17, RZ ;  /* 0x000000110c0e7227 */ /* 0x000fc600078e00ff */
[----:B------:R-:W-:Y:S01]  /*0920*/  IADD3.X R19, PT, PT, RZ, ~R15, RZ, P0, !PT ;  /* 0x8000000fff137210 */ /* 0x000fe200007fe4ff */
[----:B------:R-:W-:-:S04]  /*0930*/  IMAD.MOV.U32 R15, RZ, RZ, R12 ;  /* 0x000000ffff0f7224 */ /* 0x000fc800078e000c */
[----:B------:R-:W-:-:S04]  /*0940*/  IMAD.WIDE.U32 R14, P0, R12, R19, R14 ;  /* 0x000000130c0e7225 */ /* 0x000fc8000780000e */
[C---:B------:R-:W-:Y:S02]  /*0950*/  IMAD R21, R13.reuse, R19, RZ ;  /* 0x000000130d157224 */ /* 0x040fe400078e02ff */
[----:B------:R-:W-:-:S04]  /*0960*/  IMAD.HI.U32 R14, P1, R13, R17, R14 ;  /* 0x000000110d0e7227 */ /* 0x000fc8000782000e */
[----:B------:R-:W-:Y:S01]  /*0970*/  IMAD.HI.U32 R19, R13, R19, RZ ;  /* 0x000000130d137227 */ /* 0x000fe200078e00ff */
[----:B------:R-:W-:-:S04]  /*0980*/  IADD3 R15, P2, PT, R21, R14, RZ ;  /* 0x0000000e150f7210 */ /* 0x000fc80007f5e0ff */
[----:B------:R-:W-:Y:S01]  /*0990*/  IADD3.X R10, PT, PT, R19, R13, RZ, P0, !PT ;  /* 0x0000000d130a7210 */ /* 0x000fe200007fe4ff */
[----:B------:R-:W-:-:S03]  /*09a0*/  IMAD.WIDE.U32 R12, R15, UR4, RZ ;  /* 0x000000040f0c7c25 */ /* 0x000fc6000f8e00ff */
[----:B------:R-:W-:Y:S01]  /*09b0*/  IADD3.X R17, PT, PT, RZ, RZ, R10, P2, P1 ;  /* 0x000000ffff117210 */ /* 0x000fe200017e240a */
[----:B------:R-:W-:Y:S01]  /*09c0*/  IMAD R10, R15, UR5, R13 ;  /* 0x000000050f0a7c24 */ /* 0x000fe2000f8e020d */
[----:B------:R-:W-:-:S03]  /*09d0*/  IADD3 R13, P0, PT, RZ, -R12, RZ ;  /* 0x8000000cff0d7210 */ /* 0x000fc60007f1e0ff */
[----:B------:R-:W-:Y:S02]  /*09e0*/  IMAD R10, R17, UR4, R10 ;  /* 0x00000004110a7c24 */ /* 0x000fe4000f8e020a */
[----:B------:R-:W-:-:S04]  /*09f0*/  IMAD.HI.U32 R14, R15, R13, RZ ;  /* 0x0000000d0f0e7227 */ /* 0x000fc800078e00ff */
[----:B------:R-:W-:-:S04]  /*0a00*/  IMAD.X R10, RZ, RZ, ~R10, P0 ;  /* 0x000000ffff0a7224 */ /* 0x000fc800000e0e0a */
[----:B------:R-:W-:-:S04]  /*0a10*/  IMAD.WIDE.U32 R14, P0, R15, R10, R14 ;  /* 0x0000000a0f0e7225 */ /* 0x000fc8000780000e */
[C---:B------:R-:W-:Y:S02]  /*0a20*/  IMAD R12, R17.reuse, R10, RZ ;  /* 0x0000000a110c7224 */ /* 0x040fe400078e02ff */
[----:B------:R-:W-:-:S04]  /*0a30*/  IMAD.HI.U32 R15, P1, R17, R13, R14 ;  /* 0x0000000d110f7227 */ /* 0x000fc8000782000e */
[----:B------:R-:W-:Y:S01]  /*0a40*/  IMAD.HI.U32 R10, R17, R10, RZ ;  /* 0x0000000a110a7227 */ /* 0x000fe200078e00ff */
[----:B------:R-:W-:-:S03]  /*0a50*/  IADD3 R15, P2, PT, R12, R15, RZ ;  /* 0x0000000f0c0f7210 */ /* 0x000fc60007f5e0ff */
[----:B------:R-:W-:Y:S01]  /*0a60*/  IMAD.MOV.U32 R13, RZ, RZ, RZ ;  /* 0x000000ffff0d7224 */ /* 0x000fe200078e00ff */
        /* <DEDUP_REMOVED lines=9> */
[----:B------:R-:W-:-:S04]  /*0b00*/  IMAD.WIDE.U32 R12, R15, UR4, RZ ;  /* 0x000000040f0c7c25 */ /* 0x000fc8000f8e00ff */
[----:B------:R-:W-:Y:S01]  /*0b10*/  IMAD.X R10, RZ, RZ, R10, P1 ;  /* 0x000000ffff0a7224 */ /* 0x000fe200008e060a */
[----:B------:R-:W-:Y:S01]  /*0b20*/  IADD3 R0, P1, PT, -R12, R0, RZ ;  /* 0x000000000c007210 */ /* 0x000fe20007f3e1ff */
[----:B------:R-:W-:-:S03]  /*0b30*/  IMAD R15, R15, UR5, R13 ;  /* 0x000000050f0f7c24 */ /* 0x000fc6000f8e020d */
[----:B------:R-:W-:Y:S01]  /*0b40*/  ISETP.GE.U32.AND P0, PT, R0, UR4, PT ;  /* 0x0000000400007c0c */ /* 0x000fe2000bf06070 */
[----:B------:R-:W-:-:S05]  /*0b50*/  IMAD R10, R10, UR4, R15 ;  /* 0x000000040a0a7c24 */ /* 0x000fca000f8e020f */
[----:B------:R-:W-:Y:S02]  /*0b60*/  IADD3.X R13, PT, PT, ~R10, R11, RZ, P1, !PT ;  /* 0x0000000b0a0d7210 */ /* 0x000fe40000ffe5ff */
[----:B------:R-:W-:Y:S02]  /*0b70*/  IADD3 R11, P1, PT, R0, -UR4, RZ ;  /* 0x80000004000b7c10 */ /* 0x000fe4000ff3e0ff */
[C---:B------:R-:W-:Y:S02]  /*0b80*/  ISETP.GE.U32.AND.EX P0, PT, R13.reuse, UR5, PT, P0 ;  /* 0x000000050d007c0c */ /* 0x040fe4000bf06100 */
[----:B------:R-:W-:Y:S02]  /*0b90*/  IADD3.X R10, PT, PT, R13, ~UR5, RZ, P1, !PT ;  /* 0x800000050d0a7c10 */ /* 0x000fe40008ffe4ff */
[----:B------:R-:W-:Y:S02]  /*0ba0*/  SEL R11, R11, R0, P0 ;  /* 0x000000000b0b7207 */ /* 0x000fe40000000000 */
[----:B------:R-:W-:-:S02]  /*0bb0*/  SEL R10, R10, R13, P0 ;  /* 0x0000000d0a0a7207 */ /* 0x000fc40000000000 */
[C---:B------:R-:W-:Y:S02]  /*0bc0*/  ISETP.GE.U32.AND P0, PT, R11.reuse, UR4, PT ;  /* 0x000000040b007c0c */ /* 0x040fe4000bf06070 */
[----:B------:R-:W-:Y:S02]  /*0bd0*/  IADD3 R0, P2, PT, R11, -UR4, RZ ;  /* 0x800000040b007c10 */ /* 0x000fe4000ff5e0ff */
[C---:B------:R-:W-:Y:S02]  /*0be0*/  ISETP.GE.U32.AND.EX P0, PT, R10.reuse, UR5, PT, P0 ;  /* 0x000000050a007c0c */ /* 0x040fe4000bf06100 */
[----:B------:R-:W-:Y:S02]  /*0bf0*/  IADD3.X R13, PT, PT, R10, ~UR5, RZ, P2, !PT ;  /* 0x800000050a0d7c10 */ /* 0x000fe400097fe4ff */
[----:B------:R-:W-:Y:S01]  /*0c00*/  SEL R0, R0, R11, P0 ;  /* 0x0000000b00007207 */ /* 0x000fe20000000000 */
[----:B------:R-:W-:Y:S01]  /*0c10*/  HFMA2 R11, -RZ, RZ, 0, 0 ;  /* 0x00000000ff0b7431 */ /* 0x000fe200000001ff */
[----:B------:R-:W-:-:S02]  /*0c20*/  ISETP.NE.U32.AND P1, PT, RZ, UR4, PT ;  /* 0x00000004ff007c0c */ /* 0x000fc4000bf25070 */
[----:B------:R-:W-:Y:S01]  /*0c30*/  SEL R13, R13, R10, P0 ;  /* 0x0000000a0d0d7207 */ /* 0x000fe20000000000 */
[----:B------:R-:W-:Y:S01]  /*0c40*/  IMAD.MOV.U32 R10, RZ, RZ, R8 ;  /* 0x000000ffff0a7224 */ /* 0x000fe200078e0008 */
[----:B------:R-:W-:-:S04]  /*0c50*/  ISETP.NE.AND.EX P1, PT, RZ, UR5, PT, P1 ;  /* 0x00000005ff007c0c */ /* 0x000fc8000bf25310 */
[----:B------:R-:W-:Y:S02]  /*0c60*/  SEL R0, R0, 0xffffffff, P1 ;  /* 0xffffffff00007807 */ /* 0x000fe40000800000 */
[----:B------:R-:W-:Y:S01]  /*0c70*/  SEL R13, R13, 0xffffffff, P1 ;  /* 0xffffffff0d0d7807 */ /* 0x000fe20000800000 */
[----:B------:R-:W-:Y:S06]  /*0c80*/  RET.REL.NODEC R10 `(_Z9z_cuda_03PjS_jjS_j) ;  /* 0xfffffff00adc7950 */ /* 0x000fec0003c3ffff */
.L_x_27:
        /* <DEDUP_REMOVED lines=15> */
.L_x_34:


//--------------------- .text._Z9z_cuda_02PjjS_   --------------------------
	.section	.text._Z9z_cuda_02PjjS_,"ax",@progbits
	.align	128
        .global         _Z9z_cuda_02PjjS_
        .type           _Z9z_cuda_02PjjS_,@function
        .size           _Z9z_cuda_02PjjS_,(.L_x_42 - _Z9z_cuda_02PjjS_)
        .other          _Z9z_cuda_02PjjS_,@"STO_CUDA_ENTRY STV_DEFAULT"
_Z9z_cuda_02PjjS_:
.text._Z9z_cuda_02PjjS_:
        /* <DEDUP_REMOVED lines=10> */
[----:B0-----:R-:W-:-:S05]  /*00a0*/  IMAD.WIDE.U32 R2, R7, 0x4, R2 ;  /* 0x0000000407027825 */ /* 0x001fca00078e0002 */
[----:B-1----:R-:W2:Y:S02]  /*00b0*/  LDG.E R4, desc[UR4][R2.64] ;  /* 0x0000000402047981 */ /* 0x002ea4000c1e1900 */
[----:B--2---:R-:W-:-:S13]  /*00c0*/  ISETP.GE.U32.AND P0, PT, R4, R7, PT ;  /* 0x000000070400720c */ /* 0x004fda0003f06070 */
[----:B------:R-:W-:Y:S05]  /*00d0*/  @P0 EXIT ;  /* 0x000000000000094d */ /* 0x000fea0003800000 */
[----:B------:R-:W0:Y:S02]  /*00e0*/  LDC.64 R2, c[0x0][0x380] ;  /* 0x0000e000ff027b82 */ /* 0x000e240000000a00 */
[----:B0-----:R-:W-:-:S04]  /*00f0*/  IMAD.WIDE.U32 R4, R4, 0x4, R2 ;  /* 0x0000000404047825 */ /* 0x001fc800078e0002 */
[----:B------:R-:W-:Y:S01]  /*0100*/  IMAD.WIDE.U32 R2, R7, 0x4, R2 ;  /* 0x0000000407027825 */ /* 0x000fe200078e0002 */
[----:B------:R-:W2:Y:S04]  /*0110*/  LDG.E R9, desc[UR4][R4.64] ;  /* 0x0000000404097981 */ /* 0x000ea8000c1e1900 */
[----:B------:R-:W3:Y:S04]  /*0120*/  LDG.E R7, desc[UR4][R2.64] ;  /* 0x0000000402077981 */ /* 0x000ee8000c1e1900 */
[----:B--2---:R-:W-:Y:S04]  /*0130*/  STG.E desc[UR4][R2.64], R9 ;  /* 0x0000000902007986 */ /* 0x004fe8000c101904 */
[----:B---3--:R-:W-:Y:S01]  /*0140*/  STG.E desc[UR4][R4.64], R7 ;  /* 0x0000000704007986 */ /* 0x008fe2000c101904 */
[----:B------:R-:W-:Y:S05]  /*0150*/  EXIT ;  /* 0x000000000000794d */ /* 0x000fea0003800000 */
.L_x_28:
        /* <DEDUP_REMOVED lines=10> */
.L_x_42:


//--------------------- .text._Z9z_cuda_01Pjjj    --------------------------
	.section	.text._Z9z_cuda_01Pjjj,"ax",@progbits
	.align	128
        .global         _Z9z_cuda_01Pjjj
        .type           _Z9z_cuda_01Pjjj,@function
        .size           _Z9z_cuda_01Pjjj,(.L_x_43 - _Z9z_cuda_01Pjjj)
        .other          _Z9z_cuda_01Pjjj,@"STO_CUDA_ENTRY STV_DEFAULT"
_Z9z_cuda_01Pjjj:
.text._Z9z_cuda_01Pjjj:
[----:B------:R-:W-:Y:S01]  /*0000*/  LDC R1, c[0x0][0x37c] ;  /* 0x0000df00ff017b82 */ /* 0x000fe20000000800 */
[----:B------:R-:W0:Y:S07]  /*0010*/  S2R R0, SR_TID.X ;  /* 0x0000000000007919 */ /* 0x000e2e0000002100 */
[----:B------:R-:W0:Y:S08]  /*0020*/  S2UR UR4, SR_CTAID.X ;  /* 0x00000000000479c3 */ /* 0x000e300000002500 */
[----:B------:R-:W0:Y:S08]  /*0030*/  LDC R7, c[0x0][0x360] ;  /* 0x0000d800ff077b82 */ /* 0x000e300000000800 */
[----:B------:R-:W1:Y:S01]  /*0040*/  LDC.64 R8, c[0x0][0x388] ;  /* 0x0000e200ff087b82 */ /* 0x000e620000000a00 */
[----:B0-----:R-:W-:-:S05]  /*0050*/  IMAD R7, R7, UR4, R0 ;  /* 0x0000000407077c24 */ /* 0x001fca000f8e0200 */
[----:B-1----:R-:W-:-:S04]  /*0060*/  LOP3.LUT R0, R7, R9, RZ, 0xc0, !PT ;  /* 0x0000000907007212 */ /* 0x002fc800078ec0ff */
[----:B------:R-:W-:-:S04]  /*0070*/  ISETP.NE.AND P0, PT, R0, R9, PT ;  /* 0x000000090000720c */ /* 0x000fc80003f05270 */
[----:B------:R-:W-:-:S13]  /*0080*/  ISETP.GE.U32.OR P0, PT, R7, R8, P0 ;  /* 0x000000080700720c */ /* 0x000fda0000706470 */
[----:B------:R-:W-:Y:S05]  /*0090*/  @P0 EXIT ;  /* 0x000000000000094d */ /* 0x000fea0003800000 */
[----:B------:R-:W0:Y:S01]  /*00a0*/  LDC.64 R4, c[0x0][0x380] ;  /* 0x0000e000ff047b82 */ /* 0x000e220000000a00 */
[----:B------:R-:W1:Y:S01]  /*00b0*/  LDCU.64 UR4, c[0x0][0x358] ;  /* 0x00006b00ff0477ac */ /* 0x000e620008000a00 */
[----:B------:R-:W-:-:S05]  /*00c0*/  SHF.R.U32.HI R3, RZ, 0x1, R7 ;  /* 0x00000001ff037819 */ /* 0x000fca0000011607 */
[----:B0-----:R-:W-:-:S06]  /*00d0*/  IMAD.WIDE.U32 R2, R3, 0x4, R4 ;  /* 0x0000000403027825 */ /* 0x001fcc00078e0004 */
[----:B-1----:R-:W2:Y:S01]  /*00e0*/  LDG.E R3, desc[UR4][R2.64] ;  /* 0x0000000402037981 */ /* 0x002ea2000c1e1900 */
[C---:B------:R-:W-:Y:S01]  /*00f0*/  LOP3.LUT R6, R7.reuse, 0x1, RZ, 0xc0, !PT ;  /* 0x0000000107067812 */ /* 0x040fe200078ec0ff */
[----:B------:R-:W-:Y:S01]  /*0100*/  IMAD.WIDE.U32 R4, R7, 0x4, R4 ;  /* 0x0000000407047825 */ /* 0x000fe200078e0004 */
[----:B------:R-:W-:Y:S02]  /*0110*/  SHF.R.U32.HI R0, RZ, 0x1, R8 ;  /* 0x00000001ff007819 */ /* 0x000fe40000011608 */
[----:B------:R-:W-:-:S04]  /*0120*/  ISETP.NE.U32.AND P0, PT, R6, 0x1, PT ;  /* 0x000000010600780c */ /* 0x000fc80003f05070 */
[----:B------:R-:W-:-:S04]  /*0130*/  SEL R0, R0, RZ, !P0 ;  /* 0x000000ff00007207 */ /* 0x000fc80004000000 */
[----:B--2---:R-:W-:-:S05]  /*0140*/  LEA.HI R7, R3, R0, RZ, 0x1f ;  /* 0x0000000003077211 */ /* 0x004fca00078ff8ff */
[----:B------:R-:W-:Y:S01]  /*0150*/  STG.E desc[UR4][R4.64], R7 ;  /* 0x0000000704007986 */ /* 0x000fe2000c101904 */
[----:B------:R-:W-:Y:S05]  /*0160*/  EXIT ;  /* 0x000000000000794d */ /* 0x000fea0003800000 */
.L_x_29:
        /* <DEDUP_REMOVED lines=9> */
.L_x_43:


//--------------------- .text._Z9z_cuda_00PcS_PjS0_jjjj --------------------------
	.section	.text._Z9z_cuda_00PcS_PjS0_jjjj,"ax",@progbits
	.align	128
        .global         _Z9z_cuda_00PcS_PjS0_jjjj
        .type           _Z9z_cuda_00PcS_PjS0_jjjj,@function
        .size           _Z9z_cuda_00PcS_PjS0_jjjj,(.L_x_44 - _Z9z_cuda_00PcS_PjS0_jjjj)
        .other          _Z9z_cuda_00PcS_PjS0_jjjj,@"STO_CUDA_ENTRY STV_DEFAULT"
_Z9z_cuda_00PcS_PjS0_jjjj:
.text._Z9z_cuda_00PcS_PjS0_jjjj:
[----:B------:R-:W-:Y:S01]  /*0000*/  LDC R1, c[0x0][0x37c] ;  /* 0x0000df00ff017b82 */ /* 0x000fe20000000800 */
[----:B------:R-:W0:Y:S07]  /*0010*/  S2R R0, SR_TID.X ;  /* 0x0000000000007919 */ /* 0x000e2e0000002100 */
[----:B------:R-:W0:Y:S01]  /*0020*/  S2UR UR4, SR_CTAID.X ;  /* 0x00000000000479c3 */ /* 0x000e220000002500 */
[----:B------:R-:W1:Y:S01]  /*0030*/  LDCU UR6, c[0x0][0x3a0] ;  /* 0x00007400ff0677ac */ /* 0x000e620008000800 */
[----:B------:R-:W-:Y:S01]  /*0040*/  BSSY.RECONVERGENT B0, `(.L_x_30) ;  /* 0x0000013000007945 */ /* 0x000fe20003800200 */
[----:B------:R-:W2:Y:S05]  /*0050*/  LDCU UR7, c[0x0][0x3a4] ;  /* 0x00007480ff0777ac */ /* 0x000eaa0008000800 */
[----:B------:R-:W0:Y:S02]  /*0060*/  LDC R7, c[0x0][0x360] ;  /* 0x0000d800ff077b82 */ /* 0x000e240000000800 */
[----:B0-----:R-:W-:Y:S01]  /*0070*/  IMAD R7, R7, UR4, R0 ;  /* 0x0000000407077c24 */ /* 0x001fe2000f8e0200 */
[----:B------:R-:W0:Y:S04]  /*0080*/  LDCU.64 UR4, c[0x0][0x358] ;  /* 0x00006b00ff0477ac */ /* 0x000e280008000a00 */
[----:B-1----:R-:W-:-:S02]  /*0090*/  ISETP.GE.U32.AND P1, PT, R7, UR6, PT ;  /* 0x0000000607007c0c */ /* 0x002fc4000bf26070 */
[----:B--2---:R-:W-:-:S11]  /*00a0*/  ISETP.GE.U32.AND P0, PT, R7, UR7, PT ;  /* 0x0000000707007c0c */ /* 0x004fd6000bf06070 */
[----:B------:R-:W-:Y:S05]  /*00b0*/  @P1 BRA `(.L_x_31) ;  /* 0x00000000002c1947 */ /* 0x000fea0003800000 */
[----:B------:R-:W1:Y:S01]  /*00c0*/  LDC R3, c[0x0][0x3a8] ;  /* 0x0000ea00ff037b82 */ /* 0x000e620000000800 */
[----:B------:R-:W2:Y:S01]  /*00d0*/  LDCU.64 UR8, c[0x0][0x380] ;  /* 0x00007000ff0877ac */ /* 0x000ea20008000a00 */
[----:B------:R-:W-:-:S04]  /*00e0*/  LOP3.LUT R0, RZ, R7, RZ, 0x33, !PT ;  /* 0x00000007ff007212 */ /* 0x000fc800078e33ff */
[----:B-1----:R-:W-:Y:S02]  /*00f0*/  IADD3 R0, PT, PT, R3, UR6, R0 ;  /* 0x0000000603007c10 */ /* 0x002fe4000fffe000 */
[----:B------:R-:W1:Y:S02]  /*0100*/  LDC.64 R2, c[0x0][0x390] ;  /* 0x0000e400ff027b82 */ /* 0x000e640000000a00 */
[----:B--2---:R-:W-:-:S05]  /*0110*/  IADD3 R4, P1, PT, R0, UR8, RZ ;  /* 0x0000000800047c10 */ /* 0x004fca000ff3e0ff */
[----:B------:R-:W-:-:S05]  /*0120*/  IMAD.X R5, RZ, RZ, UR9, P1 ;  /* 0x00000009ff057e24 */ /* 0x000fca00088e06ff */
[----:B0-----:R-:W2:Y:S01]  /*0130*/  LDG.E.S8 R4, desc[UR4][R4.64] ;  /* 0x0000000404047981 */ /* 0x001ea2000c1e1300 */
[----:B-1----:R-:W-:-:S04]  /*0140*/  IMAD.WIDE.U32 R2, R7, 0x4, R2 ;  /* 0x0000000407027825 */ /* 0x002fc800078e0002 */
[----:B--2---:R-:W-:-:S05]  /*0150*/  VIADD R9, R4, 0xffffffd0 ;  /* 0xffffffd004097836 */ /* 0x004fca0000000000 */
[----:B------:R1:W-:Y:S02]  /*0160*/  STG.E desc[UR4][R2.64], R9 ;  /* 0x0000000902007986 */ /* 0x0003e4000c101904 */
.L_x_31:
[----:B0-----:R-:W-:Y:S05]  /*0170*/  BSYNC.RECONVERGENT B0 ;  /* 0x0000000000007941 */ /* 0x001fea0003800200 */
.L_x_30:
[----:B------:R-:W-:Y:S05]  /*0180*/  @P0 EXIT ;  /* 0x000000000000094d */ /* 0x000fea0003800000 */
[----:B------:R-:W0:Y:S01]  /*0190*/  LDC R4, c[0x0][0x3ac] ;  /* 0x0000eb00ff047b82 */ /* 0x000e220000000800 */
[----:B------:R-:W2:Y:S01]  /*01a0*/  LDCU.64 UR8, c[0x0][0x388] ;  /* 0x00007100ff0877ac */ /* 0x000ea20008000a00 */
[----:B-1----:R-:W-:-:S04]  /*01b0*/  LOP3.LUT R3, RZ, R7, RZ, 0x33, !PT ;  /* 0x00000007ff037212 */ /* 0x002fc800078e33ff */
[----:B0-----:R-:W-:Y:S02]  /*01c0*/  IADD3 R4, PT, PT, R4, UR7, R3 ;  /* 0x0000000704047c10 */ /* 0x001fe4000fffe003 */
[----:B------:R-:W0:Y:S02]  /*01d0*/  LDC.64 R2, c[0x0][0x398] ;  /* 0x0000e600ff027b82 */ /* 0x000e240000000a00 */
[----:B--2---:R-:W-:-:S05]  /*01e0*/  IADD3 R4, P0, PT, R4, UR8, RZ ;  /* 0x0000000804047c10 */ /* 0x004fca000ff1e0ff */
[----:B------:R-:W-:-:S05]  /*01f0*/  IMAD.X R5, RZ, RZ, UR9, P0 ;  /* 0x00000009ff057e24 */ /* 0x000fca00080e06ff */
[----:B------:R-:W2:Y:S01]  /*0200*/  LDG.E.S8 R4, desc[UR4][R4.64] ;  /* 0x0000000404047981 */ /* 0x000ea2000c1e1300 */
[----:B0-----:R-:W-:-:S04]  /*0210*/  IMAD.WIDE.U32 R2, R7, 0x4, R2 ;  /* 0x0000000407027825 */ /* 0x001fc800078e0002 */
[----:B--2---:R-:W-:-:S05]  /*0220*/  VIADD R7, R4, 0xffffffd0 ;  /* 0xffffffd004077836 */ /* 0x004fca0000000000 */
[----:B------:R-:W-:Y:S01]  /*0230*/  STG.E desc[UR4][R2.64], R7 ;  /* 0x0000000702007986 */ /* 0x000fe2000c101904 */
[----:B------:R-:W-:Y:S05]  /*0240*/  EXIT ;  /* 0x000000000000794d */ /* 0x000fea0003800000 */
.L_x_32:
        /* <DEDUP_REMOVED lines=11> */
.L_x_44:


//--------------------- .nv.global.init           --------------------------
	.section	.nv.global.init,"aw",@progbits
	.align	4
.nv.global.init:
	.type		mrg32k3aM1SubSeq,@object
	.size		mrg32k3aM1SubSeq,(mrg32k3aM2SubSeq - mrg32k3aM1SubSeq)
mrg32k3aM1SubSeq:
        /*0000*/ 	.byte	0x0b, 0xcc, 0xee, 0x04, 0x73, 0x29, 0x8b, 0x6f, 0xf6, 0x53, 0x03, 0xf6, 0x23, 0xf6, 0xea, 0xda
        /* <DEDUP_REMOVED lines=125> */
	.type		mrg32k3aM2SubSeq,@object
	.size		mrg32k3aM2SubSeq,(mrg32k3aM1 - mrg32k3aM2SubSeq)
mrg32k3aM2SubSeq:
        /* <DEDUP_REMOVED lines=126> */
	.type		mrg32k3aM1,@object
	.size		mrg32k3aM1,(mrg32k3aM1Seq - mrg32k3aM1)
mrg32k3aM1:
        /* <DEDUP_REMOVED lines=144> */
	.type		mrg32k3aM1Seq,@object
	.size		mrg32k3aM1Seq,(mrg32k3aM2 - mrg32k3aM1Seq)
mrg32k3aM1Seq:
        /* <DEDUP_REMOVED lines=144> */
	.type		mrg32k3aM2,@object
	.size		mrg32k3aM2,(mrg32k3aM2Seq - mrg32k3aM2)
mrg32k3aM2:
        /* <DEDUP_REMOVED lines=144> */
	.type		mrg32k3aM2Seq,@object
	.size		mrg32k3aM2Seq,(precalc_xorwow_matrix - mrg32k3aM2Seq)
mrg32k3aM2Seq:
        /* <DEDUP_REMOVED lines=144> */
	.type		precalc_xorwow_matrix,@object
	.size		precalc_xorwow_matrix,(precalc_xorwow_offset_matrix - precalc_xorwow_matrix)
precalc_xorwow_matrix:
        /* <DEDUP_REMOVED lines=6400> */
	.type		precalc_xorwow_offset_matrix,@object
	.size		precalc_xorwow_offset_matrix,(.L_1 - precalc_xorwow_offset_matrix)
precalc_xorwow_offset_matrix:
        /* <DEDUP_REMOVED lines=6400> */
.L_1:


//--------------------- .nv.shared.reserved.0     --------------------------
	.section	.nv.shared.reserved.0,"aw",@nobits
	.weak		__nv_reservedSMEM_offset_0_alias
	.size		__nv_reservedSMEM_offset_0_alias, 0, 64
	.other		__nv_reservedSMEM_offset_0_alias,@"STO_CUDA_RESERVED_SHARED STV_DEFAULT"
__nv_reservedSMEM_offset_0_alias:
	.zero		0
	.zero		64


//--------------------- .nv.constant0._Z7gpu_proPjS_jjj --------------------------
	.section	.nv.constant0._Z7gpu_proPjS_jjj,"a",@progbits
	.sectionflags	@""
	.align	4
.nv.constant0._Z7gpu_proPjS_jjj:
	.zero		924


//--------------------- .nv.constant0._Z11num_arr_proPjjjj --------------------------
	.section	.nv.constant0._Z11num_arr_proPjjjj,"a",@progbits
	.sectionflags	@""
	.align	4
.nv.constant0._Z11num_arr_proPjjjj:
	.zero		916


//--------------------- .nv.constant0._Z9z_cuda_07Pjjj --------------------------
	.section	.nv.constant0._Z9z_cuda_07Pjjj,"a",@progbits
	.sectionflags	@""
	.align	4
.nv.constant0._Z9z_cuda_07Pjjj:
	.zero		912


//--------------------- .nv.constant0._Z9z_cuda_06PjS_S_jj --------------------------
	.section	.nv.constant0._Z9z_cuda_06PjS_S_jj,"a",@progbits
	.sectionflags	@""
	.align	4
.nv.constant0._Z9z_cuda_06PjS_S_jj:
	.zero		928


//--------------------- .nv.constant0._Z9z_cuda_05Pjjj --------------------------
	.section	.nv.constant0._Z9z_cuda_05Pjjj,"a",@progbits
	.sectionflags	@""
	.align	4
.nv.constant0._Z9z_cuda_05Pjjj:
	.zero		912


//--------------------- .nv.constant0._Z9z_cuda_04Pjjjj --------------------------
	.section	.nv.constant0._Z9z_cuda_04Pjjjj,"a",@progbits
	.sectionflags	@""
	.align	4
.nv.constant0._Z9z_cuda_04Pjjjj:
	.zero		916


//--------------------- .nv.constant0._Z9z_cuda_03PjS_jjS_j --------------------------
	.section	.nv.constant0._Z9z_cuda_03PjS_jjS_j,"a",@progbits
	.sectionflags	@""
	.align	4
.nv.constant0._Z9z_cuda_03PjS_jjS_j:
	.zero		932


//--------------------- .nv.constant0._Z9z_cuda_02PjjS_ --------------------------
	.section	.nv.constant0._Z9z_cuda_02PjjS_,"a",@progbits
	.sectionflags	@""
	.align	4
.nv.constant0._Z9z_cuda_02PjjS_:
	.zero		920


//--------------------- .nv.constant0._Z9z_cuda_01Pjjj --------------------------
	.section	.nv.constant0._Z9z_cuda_01Pjjj,"a",@progbits
	.sectionflags	@""
	.align	4
.nv.constant0._Z9z_cuda_01Pjjj:
	.zero		912


//--------------------- .nv.constant0._Z9z_cuda_00PcS_PjS0_jjjj --------------------------
	.section	.nv.constant0._Z9z_cuda_00PcS_PjS0_jjjj,"a",@progbits
	.sectionflags	@""
	.align	4
.nv.constant0._Z9z_cuda_00PcS_PjS0_jjjj:
	.zero		944


//--------------------- SYMBOLS --------------------------

	.type		.nv.reservedSmem.offset0,@object
	.size		.nv.reservedSmem.offset0,0x4
